// auto-generated by cutlass_sweep.gemm — config: {"arch": "sm_90", "cluster_m": 1, "cluster_n": 1, "dtype": "bf16", "dtype_b": "bf16", "layout": "nt", "stages": 0, "tile_k": 64, "tile_m": 192, "tile_n": 16}
#include "cutlass/cutlass.h"
#include "cutlass/gemm/collective/collective_builder.hpp"
#include "cutlass/gemm/device/gemm_universal_adapter.h"
#include "cutlass/gemm/kernel/gemm_universal.hpp"
#include "cutlass/epilogue/collective/collective_builder.hpp"

using ElemA = cutlass::bfloat16_t;
using ElemB = cutlass::bfloat16_t;
using ElemCD = cutlass::bfloat16_t;
using Acc  = float;
using TileShape    = cute::Shape<cute::_192, cute::_16, cute::_64>;
using ClusterShape = cute::Shape<cute::_1, cute::_1, cute::_1>;

using CollectiveEpilogue = typename cutlass::epilogue::collective::CollectiveBuilder<
    cutlass::arch::Sm90, cutlass::arch::OpClassTensorOp,
    TileShape, ClusterShape,
    cutlass::epilogue::collective::EpilogueTileAuto,
    Acc, Acc,
    ElemCD, cutlass::layout::RowMajor, 128 / cutlass::sizeof_bits<ElemCD>::value,
    ElemCD, cutlass::layout::RowMajor, 128 / cutlass::sizeof_bits<ElemCD>::value,
    cutlass::epilogue::collective::EpilogueScheduleAuto
  >::CollectiveOp;

using CollectiveMainloop = typename cutlass::gemm::collective::CollectiveBuilder<
    cutlass::arch::Sm90, cutlass::arch::OpClassTensorOp,
    ElemA, cutlass::layout::RowMajor, 128 / cutlass::sizeof_bits<ElemA>::value,
    ElemB, cutlass::layout::ColumnMajor, 128 / cutlass::sizeof_bits<ElemB>::value,
    Acc,
    TileShape, ClusterShape,
    cutlass::gemm::collective::StageCountAutoCarveout<static_cast<int>(sizeof(typename CollectiveEpilogue::SharedStorage))>,
    cutlass::gemm::collective::KernelScheduleAuto
  >::CollectiveOp;

using GemmKernel = cutlass::gemm::kernel::GemmUniversal<
    cute::Shape<int,int,int,int>,
    CollectiveMainloop,
    CollectiveEpilogue
>;
using Gemm = cutlass::gemm::device::GemmUniversalAdapter<GemmKernel>;

// Force the device kernel symbol into the cubin without needing a host main.
auto* _anchor = &cutlass::device_kernel<GemmKernel>;


// ===== COMPILED SASS (sm_90a) =====

	.target	sm_90a

	.elftype	@"ET_EXEC"


//--------------------- .note.nv.tkinfo           --------------------------
	.section	.note.nv.tkinfo,"",@"SHT_NOTE"
	.sectionflags	@"SHF_NOTE_NV_TKINFO"
	.tkinfo
        /*0018*/ 	.word	0x00000002
        /*0030*/ 	.string	""
        /*0030*/ 	.string	"ptxas"
        /*0030*/ 	.string	"Cuda compilation tools, release 13.0, V13.0.88"
        /*0030*/ 	.string	"Build cuda_13.0.r13.0/compiler.36424714_0"
        /*0030*/ 	.string	"-arch sm_90a -m 64 "



//--------------------- .note.nv.cuinfo           --------------------------
	.section	.note.nv.cuinfo,"",@"SHT_NOTE"
	.sectionflags	@"SHF_NOTE_NV_CUINFO"
        /*0018*/ 	.short	0x0002
        /*001a*/ 	.short	0x005a
        /*001c*/ 	.short	0x0082
	.zero		2


//--------------------- .nv.info                  --------------------------
	.section	.nv.info,"",@"SHT_CUDA_INFO"
	.align	4


	//----- nvinfo : EIATTR_REGCOUNT
	.align		4
        /*0000*/ 	.byte	0x04, 0x2f
        /*0002*/ 	.short	(.L_15 - .L_14)
	.align		4
.L_14:
        /*0004*/ 	.word	index@(_ZN7cutlass13device_kernelINS_4gemm6kernel13GemmUniversalIN4cute5tupleIJiiiiEEENS1_10collective13CollectiveMmaINS1_34MainloopSm90TmaGmmaWarpSpecializedILi8ENS5_IJNS4_1CILi1EEESB_SB_EEENS1_35KernelTmaWarpSpecializedCooperativeEEENS5_IJNSA_ILi192EEENSA_ILi16EEENSA_ILi64EEEEEENS_10bfloat16_tENS5_IJlSB_lEEESJ_SK_NS4_8TiledMMAINS4_8MMA_AtomIJNS4_4SM904GMMA27MMA_64x16x16_F32BF16BF16_SSILNSO_5MajorE0ELSQ_0ELNSO_7ScaleInE1ELSR_1EEEEEENS4_6LayoutINS5_IJNSA_ILi2EEESB_SB_EEENS5_IJSB_NSA_ILi0EEESX_EEEEENS5_IJNS4_10UnderscoreES10_S10_EEEEENS4_13SM90_TMA_LOADENS4_14ComposedLayoutINS4_7SwizzleILi3ELi4ELi3EEENS4_18smem_ptr_flag_bitsILi16EEENSU_INS5_IJNSA_ILi8EEESH_EEENS5_IJSH_SB_EEEEEEEvNS4_8identityES13_S1D_vS1E_EENS_8epilogue10collective6detail29Sm90TmaWarpSpecializedAdapterINS1H_15DefaultEpilogueISJ_SK_SK_NS1G_6thread17LinearCombinationISJ_Li1EffLNS1L_9ScaleType4KindE0ELNS_15FloatRoundStyleE2ESJ_EENS1_15EpilogueDefaultEEEEEvvEEEEvNT_6ParamsE)
        /*0008*/ 	.word	0x000000a8


	//----- nvinfo : EIATTR_FRAME_SIZE
	.align		4
.L_15:
        /*000c*/ 	.byte	0x04, 0x11
        /*000e*/ 	.short	(.L_17 - .L_16)
	.align		4
.L_16:
        /*0010*/ 	.word	index@(_ZN7cutlass13device_kernelINS_4gemm6kernel13GemmUniversalIN4cute5tupleIJiiiiEEENS1_10collective13CollectiveMmaINS1_34MainloopSm90TmaGmmaWarpSpecializedILi8ENS5_IJNS4_1CILi1EEESB_SB_EEENS1_35KernelTmaWarpSpecializedCooperativeEEENS5_IJNSA_ILi192EEENSA_ILi16EEENSA_ILi64EEEEEENS_10bfloat16_tENS5_IJlSB_lEEESJ_SK_NS4_8TiledMMAINS4_8MMA_AtomIJNS4_4SM904GMMA27MMA_64x16x16_F32BF16BF16_SSILNSO_5MajorE0ELSQ_0ELNSO_7ScaleInE1ELSR_1EEEEEENS4_6LayoutINS5_IJNSA_ILi2EEESB_SB_EEENS5_IJSB_NSA_ILi0EEESX_EEEEENS5_IJNS4_10UnderscoreES10_S10_EEEEENS4_13SM90_TMA_LOADENS4_14ComposedLayoutINS4_7SwizzleILi3ELi4ELi3EEENS4_18smem_ptr_flag_bitsILi16EEENSU_INS5_IJNSA_ILi8EEESH_EEENS5_IJSH_SB_EEEEEEEvNS4_8identityES13_S1D_vS1E_EENS_8epilogue10collective6detail29Sm90TmaWarpSpecializedAdapterINS1H_15DefaultEpilogueISJ_SK_SK_NS1G_6thread17LinearCombinationISJ_Li1EffLNS1L_9ScaleType4KindE0ELNS_15FloatRoundStyleE2ESJ_EENS1_15EpilogueDefaultEEEEEvvEEEEvNT_6ParamsE)
        /*0014*/ 	.word	0x00000000


	//----- nvinfo : EIATTR_MIN_STACK_SIZE
	.align		4
.L_17:
        /*0018*/ 	.byte	0x04, 0x12
        /*001a*/ 	.short	(.L_19 - .L_18)
	.align		4
.L_18:
        /*001c*/ 	.word	index@(_ZN7cutlass13device_kernelINS_4gemm6kernel13GemmUniversalIN4cute5tupleIJiiiiEEENS1_10collective13CollectiveMmaINS1_34MainloopSm90TmaGmmaWarpSpecializedILi8ENS5_IJNS4_1CILi1EEESB_SB_EEENS1_35KernelTmaWarpSpecializedCooperativeEEENS5_IJNSA_ILi192EEENSA_ILi16EEENSA_ILi64EEEEEENS_10bfloat16_tENS5_IJlSB_lEEESJ_SK_NS4_8TiledMMAINS4_8MMA_AtomIJNS4_4SM904GMMA27MMA_64x16x16_F32BF16BF16_SSILNSO_5MajorE0ELSQ_0ELNSO_7ScaleInE1ELSR_1EEEEEENS4_6LayoutINS5_IJNSA_ILi2EEESB_SB_EEENS5_IJSB_NSA_ILi0EEESX_EEEEENS5_IJNS4_10UnderscoreES10_S10_EEEEENS4_13SM90_TMA_LOADENS4_14ComposedLayoutINS4_7SwizzleILi3ELi4ELi3EEENS4_18smem_ptr_flag_bitsILi16EEENSU_INS5_IJNSA_ILi8EEESH_EEENS5_IJSH_SB_EEEEEEEvNS4_8identityES13_S1D_vS1E_EENS_8epilogue10collective6detail29Sm90TmaWarpSpecializedAdapterINS1H_15DefaultEpilogueISJ_SK_SK_NS1G_6thread17LinearCombinationISJ_Li1EffLNS1L_9ScaleType4KindE0ELNS_15FloatRoundStyleE2ESJ_EENS1_15EpilogueDefaultEEEEEvvEEEEvNT_6ParamsE)
        /*0020*/ 	.word	0x00000000
.L_19:


//--------------------- .nv.compat                --------------------------
	.section	.nv.compat,"",@"SHT_CUDA_COMPAT_INFO"
	.align	4
        /*0000*/ 	.byte	0x02, 0x09, 0x01, 0x00, 0x02, 0x02, 0x04, 0x00, 0x02, 0x05, 0x05, 0x00, 0x03, 0x07, 0x01, 0x01
        /*0010*/ 	.byte	0x02, 0x03, 0x01, 0x00, 0x02, 0x06, 0x01, 0x00, 0x04, 0x0b, 0x08, 0x00, 0x00, 0x00, 0x00, 0x00
        /*0020*/ 	.byte	0x00, 0x00, 0x00, 0x00


//--------------------- .nv.info._ZN7cutlass13device_kernelINS_4gemm6kernel13GemmUniversalIN4cute5tupleIJiiiiEEENS1_10collective13CollectiveMmaINS1_34MainloopSm90TmaGmmaWarpSpecializedILi8ENS5_IJNS4_1CILi1EEESB_SB_EEENS1_35KernelTmaWarpSpecializedCooperativeEEENS5_IJNSA_ILi192EEENSA_ILi16EEENSA_ILi64EEEEEENS_10bfloat16_tENS5_IJlSB_lEEESJ_SK_NS4_8TiledMMAINS4_8MMA_AtomIJNS4_4SM904GMMA27MMA_64x16x16_F32BF16BF16_SSILNSO_5MajorE0ELSQ_0ELNSO_7ScaleInE1ELSR_1EEEEEENS4_6LayoutINS5_IJNSA_ILi2EEESB_SB_EEENS5_IJSB_NSA_ILi0EEESX_EEEEENS5_IJNS4_10UnderscoreES10_S10_EEEEENS4_13SM90_TMA_LOADENS4_14ComposedLayoutINS4_7SwizzleILi3ELi4ELi3EEENS4_18smem_ptr_flag_bitsILi16EEENSU_INS5_IJNSA_ILi8EEESH_EEENS5_IJSH_SB_EEEEEEEvNS4_8identityES13_S1D_vS1E_EENS_8epilogue10collective6detail29Sm90TmaWarpSpecializedAdapterINS1H_15DefaultEpilogueISJ_SK_SK_NS1G_6thread17LinearCombinationISJ_Li1EffLNS1L_9ScaleType4KindE0ELNS_15FloatRoundStyleE2ESJ_EENS1_15EpilogueDefaultEEEEEvvEEEEvNT_6ParamsE --------------------------
	.section	.nv.info._ZN7cutlass13device_kernelINS_4gemm6kernel13GemmUniversalIN4cute5tupleIJiiiiEEENS1_10collective13CollectiveMmaINS1_34MainloopSm90TmaGmmaWarpSpecializedILi8ENS5_IJNS4_1CILi1EEESB_SB_EEENS1_35KernelTmaWarpSpecializedCooperativeEEENS5_IJNSA_ILi192EEENSA_ILi16EEENSA_ILi64EEEEEENS_10bfloat16_tENS5_IJlSB_lEEESJ_SK_NS4_8TiledMMAINS4_8MMA_AtomIJNS4_4SM904GMMA27MMA_64x16x16_F32BF16BF16_SSILNSO_5MajorE0ELSQ_0ELNSO_7ScaleInE1ELSR_1EEEEEENS4_6LayoutINS5_IJNSA_ILi2EEESB_SB_EEENS5_IJSB_NSA_ILi0EEESX_EEEEENS5_IJNS4_10UnderscoreES10_S10_EEEEENS4_13SM90_TMA_LOADENS4_14ComposedLayoutINS4_7SwizzleILi3ELi4ELi3EEENS4_18smem_ptr_flag_bitsILi16EEENSU_INS5_IJNSA_ILi8EEESH_EEENS5_IJSH_SB_EEEEEEEvNS4_8identityES13_S1D_vS1E_EENS_8epilogue10collective6detail29Sm90TmaWarpSpecializedAdapterINS1H_15DefaultEpilogueISJ_SK_SK_NS1G_6thread17LinearCombinationISJ_Li1EffLNS1L_9ScaleType4KindE0ELNS_15FloatRoundStyleE2ESJ_EENS1_15EpilogueDefaultEEEEEvvEEEEvNT_6ParamsE,"",@"SHT_CUDA_INFO"
	.sectionflags	@""
	.align	4


	//----- nvinfo : EIATTR_CUDA_API_VERSION
	.align		4
        /*0000*/ 	.byte	0x04, 0x37
        /*0002*/ 	.short	(.L_21 - .L_20)
.L_20:
        /*0004*/ 	.word	0x00000082


	//----- nvinfo : EIATTR_KPARAM_INFO
	.align		4
.L_21:
        /*0008*/ 	.byte	0x04, 0x17
        /*000a*/ 	.short	(.L_23 - .L_22)
.L_22:
        /*000c*/ 	.word	0x00000000
        /*0010*/ 	.short	0x0000
        /*0012*/ 	.short	0x0070
        /*0014*/ 	.byte	0x00, 0xf0, 0x01, 0x10


	//----- nvinfo : EIATTR_SPARSE_MMA_MASK
	.align		4
.L_23:
        /*0018*/ 	.byte	0x03, 0x50
        /*001a*/ 	.short	0x0000


	//----- nvinfo : EIATTR_MAXREG_COUNT
	.align		4
        /*001c*/ 	.byte	0x03, 0x1b
        /*001e*/ 	.short	0x00a8


	//----- nvinfo : EIATTR_NUM_BARRIERS
	.align		4
        /*0020*/ 	.byte	0x02, 0x4c
        /*0022*/ 	.byte	0x01
	.zero		1


	//----- nvinfo : EIATTR_EXTERNS
	.align		4
        /*0024*/ 	.byte	0x04, 0x0f
        /*0026*/ 	.short	(.L_25 - .L_24)


	//   ....[0]....
	.align		4
.L_24:
        /*0028*/ 	.word	index@(__assertfail)


	//----- nvinfo : EIATTR_MERCURY_ISA_VERSION
	.align		4
.L_25:
        /*002c*/ 	.byte	0x03, 0x5f
        /*002e*/ 	.short	0x0101


	//----- nvinfo : EIATTR_INT_WARP_WIDE_INSTR_OFFSETS
	.align		4
        /*0030*/ 	.byte	0x04, 0x31
        /*0032*/ 	.short	(.L_27 - .L_26)


	//   ....[0]....
.L_26:
        /*0034*/ 	.word	0x00000480


	//   ....[1]....
        /*0038*/ 	.word	0x00000490


	//   ....[2]....
        /*003c*/ 	.word	0x00000580


	//----- nvinfo : EIATTR_COOP_GROUP_MASK_REGIDS
	.align		4
.L_27:
        /*0040*/ 	.byte	0x04, 0x29
        /*0042*/ 	.short	(.L_29 - .L_28)


	//   ....[0]....
.L_28:
        /*0044*/ 	.word	0xffffffff


	//   ....[1]....
        /*0048*/ 	.word	0xffffffff


	//   ....[2]....
        /*004c*/ 	.word	0xffffffff


	//   ....[3]....
        /*0050*/ 	.word	0xffffffff


	//   ....[4]....
        /*0054*/ 	.word	0xffffffff


	//----- nvinfo : EIATTR_COOP_GROUP_INSTR_OFFSETS
	.align		4
.L_29:
        /*0058*/ 	.byte	0x04, 0x28
        /*005a*/ 	.short	(.L_31 - .L_30)


	//   ....[0]....
.L_30:
        /*005c*/ 	.word	0x00000060


	//   ....[1]....
        /*0060*/ 	.word	0x00000070


	//   ....[2]....
        /*0064*/ 	.word	0x00000130


	//   ....[3]....
        /*0068*/ 	.word	0x00000370


	//   ....[4]....
        /*006c*/ 	.word	0x00001050


	//----- nvinfo : EIATTR_REG_RECONFIG
	.align		4
.L_31:
        /*0070*/ 	.byte	0x01, 0x54
	.zero		2


	//----- nvinfo : EIATTR_SYSCALL_OFFSETS
	.align		4
        /*0074*/ 	.byte	0x04, 0x46
        /*0076*/ 	.short	(.L_33 - .L_32)


	//   ....[0]....
.L_32:
        /*0078*/ 	.word	0x00001210


	//----- nvinfo : EIATTR_MBARRIER_INSTR_OFFSETS
	.align		4
.L_33:
        /*007c*/ 	.byte	0x04, 0x39
        /*007e*/ 	.short	(.L_35 - .L_34)


	//   ....[0]....
.L_34:
        /*0080*/ 	.word	0x00000250
        /*0084*/ 	.word	0x000000ff
        /*0088*/ 	.word	0x00000000
        /*008c*/ 	.short	0x0100
        /*008e*/ 	.byte	0x08
	.zero		1


	//   ....[1]....
        /*0090*/ 	.word	0x00000260
        /*0094*/ 	.word	0x000000ff
        /*0098*/ 	.word	0x00000040
        /*009c*/ 	.short	0x0100
        /*009e*/ 	.byte	0x08
	.zero		1


	//   ....[2]....
        /*00a0*/ 	.word	0x00000270
        /*00a4*/ 	.word	0x000000ff
        /*00a8*/ 	.word	0x00000008
        /*00ac*/ 	.short	0x0100
        /*00ae*/ 	.byte	0x08
	.zero		1


	//   ....[3]....
        /*00b0*/ 	.word	0x00000280
        /*00b4*/ 	.word	0x000000ff
        /*00b8*/ 	.word	0x00000048
        /*00bc*/ 	.short	0x0100
        /*00be*/ 	.byte	0x08
	.zero		1


	//   ....[4]....
        /*00c0*/ 	.word	0x00000290
        /*00c4*/ 	.word	0x000000ff
        /*00c8*/ 	.word	0x00000010
        /*00cc*/ 	.short	0x0100
        /*00ce*/ 	.byte	0x08
	.zero		1


	//   ....[5]....
        /*00d0*/ 	.word	0x000002a0
        /*00d4*/ 	.word	0x000000ff
        /*00d8*/ 	.word	0x00000050
        /*00dc*/ 	.short	0x0100
        /*00de*/ 	.byte	0x08
	.zero		1


	//   ....[6]....
        /*00e0*/ 	.word	0x000002b0
        /*00e4*/ 	.word	0x000000ff
        /*00e8*/ 	.word	0x00000018
        /*00ec*/ 	.short	0x0100
        /*00ee*/ 	.byte	0x08
	.zero		1


	//   ....[7]....
        /*00f0*/ 	.word	0x000002c0
        /*00f4*/ 	.word	0x000000ff
        /*00f8*/ 	.word	0x00000058
        /*00fc*/ 	.short	0x0100
        /*00fe*/ 	.byte	0x08
	.zero		1


	//   ....[8]....
        /*0100*/ 	.word	0x000002d0
        /*0104*/ 	.word	0x000000ff
        /*0108*/ 	.word	0x00000020
        /*010c*/ 	.short	0x0100
        /*010e*/ 	.byte	0x08
	.zero		1


	//   ....[9]....
        /*0110*/ 	.word	0x000002e0
        /*0114*/ 	.word	0x000000ff
        /*0118*/ 	.word	0x00000060
        /*011c*/ 	.short	0x0100
        /*011e*/ 	.byte	0x08
	.zero		1


	//   ....[10]....
        /*0120*/ 	.word	0x000002f0
        /*0124*/ 	.word	0x000000ff
        /*0128*/ 	.word	0x00000028
        /*012c*/ 	.short	0x0100
        /*012e*/ 	.byte	0x08
	.zero		1


	//   ....[11]....
        /*0130*/ 	.word	0x00000300
        /*0134*/ 	.word	0x000000ff
        /*0138*/ 	.word	0x00000068
        /*013c*/ 	.short	0x0100
        /*013e*/ 	.byte	0x08
	.zero		1


	//   ....[12]....
        /*0140*/ 	.word	0x00000310
        /*0144*/ 	.word	0x000000ff
        /*0148*/ 	.word	0x00000030
        /*014c*/ 	.short	0x0100
        /*014e*/ 	.byte	0x08
	.zero		1


	//   ....[13]....
        /*0150*/ 	.word	0x00000320
        /*0154*/ 	.word	0x000000ff
        /*0158*/ 	.word	0x00000070
        /*015c*/ 	.short	0x0100
        /*015e*/ 	.byte	0x08
	.zero		1


	//   ....[14]....
        /*0160*/ 	.word	0x00000330
        /*0164*/ 	.word	0x000000ff
        /*0168*/ 	.word	0x00000038
        /*016c*/ 	.short	0x0100
        /*016e*/ 	.byte	0x08
	.zero		1


	//   ....[15]....
        /*0170*/ 	.word	0x00000340
        /*0174*/ 	.word	0x000000ff
        /*0178*/ 	.word	0x00000078
        /*017c*/ 	.short	0x0100
        /*017e*/ 	.byte	0x08
	.zero		1


	//   ....[16]....
        /*0180*/ 	.word	0x000005f0
        /*0184*/ 	.word	0x000000ff
        /*0188*/ 	.word	0x00000090
        /*018c*/ 	.short	0x0100
        /*018e*/ 	.byte	0x06
	.zero		1


	//   ....[17]....
        /*0190*/ 	.word	0x00000650
        /*0194*/ 	.word	0x000000ff
        /*0198*/ 	.word	0x00000098
        /*019c*/ 	.short	0x0100
        /*019e*/ 	.byte	0x06
	.zero		1


	//   ....[18]....
        /*01a0*/ 	.word	0x00001290
        /*01a4*/ 	.word	0x00000003
        /*01a8*/ 	.word	0x00000000
        /*01ac*/ 	.short	0x010a
        /*01ae*/ 	.byte	0x3f
	.zero		1


	//   ....[19]....
        /*01b0*/ 	.word	0x000012d0
        /*01b4*/ 	.word	0x00000003
        /*01b8*/ 	.word	0x00000000
        /*01bc*/ 	.short	0x010a
        /*01be*/ 	.byte	0x3f
	.zero		1


	//   ....[20]....
        /*01c0*/ 	.word	0x000017f0
        /*01c4*/ 	.word	0x000000ff
        /*01c8*/ 	.word	0x00000000
        /*01cc*/ 	.short	0x010a
        /*01ce*/ 	.byte	0x08
	.zero		1


	//   ....[21]....
        /*01d0*/ 	.word	0x00001830
        /*01d4*/ 	.word	0x000000ff
        /*01d8*/ 	.word	0x00000000
        /*01dc*/ 	.short	0x010a
        /*01de*/ 	.byte	0x08
	.zero		1


	//   ....[22]....
        /*01e0*/ 	.word	0x00001c10
        /*01e4*/ 	.word	0x000000ff
        /*01e8*/ 	.word	0x00000000
        /*01ec*/ 	.short	0x0101
        /*01ee*/ 	.byte	0x08
	.zero		1


	//   ....[23]....
        /*01f0*/ 	.word	0x00001df0
        /*01f4*/ 	.word	0x000000ff
        /*01f8*/ 	.word	0x00000000
        /*01fc*/ 	.short	0x0101
        /*01fe*/ 	.byte	0x04
	.zero		1


	//   ....[24]....
        /*0200*/ 	.word	0x000045f0
        /*0204*/ 	.word	0x0000000e
        /*0208*/ 	.word	0x00000040
        /*020c*/ 	.short	0x010a
        /*020e*/ 	.byte	0x3f
	.zero		1


	//   ....[25]....
        /*0210*/ 	.word	0x00004a80
        /*0214*/ 	.word	0x00000004
        /*0218*/ 	.word	0x00000098
        /*021c*/ 	.short	0x0101
        /*021e*/ 	.byte	0x3f
	.zero		1


	//   ....[26]....
        /*0220*/ 	.word	0x00005180
        /*0224*/ 	.word	0x00000007
        /*0228*/ 	.word	0x00000000
        /*022c*/ 	.short	0x010a
        /*022e*/ 	.byte	0x3f
	.zero		1


	//   ....[27]....
        /*0230*/ 	.word	0x00005200
        /*0234*/ 	.word	0x00000008
        /*0238*/ 	.word	0x00000000
        /*023c*/ 	.short	0x010a
        /*023e*/ 	.byte	0x3f
	.zero		1


	//   ....[28]....
        /*0240*/ 	.word	0x00005290
        /*0244*/ 	.word	0x00000009
        /*0248*/ 	.word	0x00000000
        /*024c*/ 	.short	0x010a
        /*024e*/ 	.byte	0x3f
	.zero		1


	//   ....[29]....
        /*0250*/ 	.word	0x00005320
        /*0254*/ 	.word	0x00000008
        /*0258*/ 	.word	0x00000000
        /*025c*/ 	.short	0x010a
        /*025e*/ 	.byte	0x3f
	.zero		1


	//   ....[30]....
        /*0260*/ 	.word	0x000053b0
        /*0264*/ 	.word	0x00000009
        /*0268*/ 	.word	0x00000000
        /*026c*/ 	.short	0x010a
        /*026e*/ 	.byte	0x3f
	.zero		1


	//   ....[31]....
        /*0270*/ 	.word	0x00005440
        /*0274*/ 	.word	0x00000008
        /*0278*/ 	.word	0x00000000
        /*027c*/ 	.short	0x010a
        /*027e*/ 	.byte	0x3f
	.zero		1


	//   ....[32]....
        /*0280*/ 	.word	0x000054d0
        /*0284*/ 	.word	0x0000000b
        /*0288*/ 	.word	0x00000000
        /*028c*/ 	.short	0x010a
        /*028e*/ 	.byte	0x3f
	.zero		1


	//   ....[33]....
        /*0290*/ 	.word	0x00005560
        /*0294*/ 	.word	0x00000003
        /*0298*/ 	.word	0x00000000
        /*029c*/ 	.short	0x010a
        /*029e*/ 	.byte	0x3f
	.zero		1


	//   ....[34]....
        /*02a0*/ 	.word	0x000055c0
        /*02a4*/ 	.word	0x00000003
        /*02a8*/ 	.word	0x00000000
        /*02ac*/ 	.short	0x010a
        /*02ae*/ 	.byte	0x3f
	.zero		1


	//   ....[35]....
        /*02b0*/ 	.word	0x00005620
        /*02b4*/ 	.word	0x00000004
        /*02b8*/ 	.word	0x00000000
        /*02bc*/ 	.short	0x010a
        /*02be*/ 	.byte	0x3f
	.zero		1


	//   ....[36]....
        /*02c0*/ 	.word	0x000056f0
        /*02c4*/ 	.word	0x0000000e
        /*02c8*/ 	.word	0x00000040
        /*02cc*/ 	.short	0x010a
        /*02ce*/ 	.byte	0x3f
	.zero		1


	//   ....[37]....
        /*02d0*/ 	.word	0x000057c0
        /*02d4*/ 	.word	0x00000007
        /*02d8*/ 	.word	0x00000000
        /*02dc*/ 	.short	0x010a
        /*02de*/ 	.byte	0x3f
	.zero		1


	//   ....[38]....
        /*02e0*/ 	.word	0x00005810
        /*02e4*/ 	.word	0x00000008
        /*02e8*/ 	.word	0x00000000
        /*02ec*/ 	.short	0x010a
        /*02ee*/ 	.byte	0x3f
	.zero		1


	//   ....[39]....
        /*02f0*/ 	.word	0x00005860
        /*02f4*/ 	.word	0x00000009
        /*02f8*/ 	.word	0x00000000
        /*02fc*/ 	.short	0x010a
        /*02fe*/ 	.byte	0x3f
	.zero		1


	//   ....[40]....
        /*0300*/ 	.word	0x000058b0
        /*0304*/ 	.word	0x00000008
        /*0308*/ 	.word	0x00000000
        /*030c*/ 	.short	0x010a
        /*030e*/ 	.byte	0x3f
	.zero		1


	//   ....[41]....
        /*0310*/ 	.word	0x00005900
        /*0314*/ 	.word	0x00000009
        /*0318*/ 	.word	0x00000000
        /*031c*/ 	.short	0x010a
        /*031e*/ 	.byte	0x3f
	.zero		1


	//   ....[42]....
        /*0320*/ 	.word	0x00005950
        /*0324*/ 	.word	0x00000008
        /*0328*/ 	.word	0x00000000
        /*032c*/ 	.short	0x010a
        /*032e*/ 	.byte	0x3f
	.zero		1


	//   ....[43]....
        /*0330*/ 	.word	0x000059a0
        /*0334*/ 	.word	0x0000000b
        /*0338*/ 	.word	0x00000000
        /*033c*/ 	.short	0x010a
        /*033e*/ 	.byte	0x3f
	.zero		1


	//----- nvinfo : EIATTR_NUM_MBARRIERS
	.align		4
.L_35:
        /*0340*/ 	.byte	0x03, 0x38
        /*0342*/ 	.short	0x0012


	//----- nvinfo : EIATTR_EXIT_INSTR_OFFSETS
	.align		4
        /*0344*/ 	.byte	0x04, 0x1c
        /*0346*/ 	.short	(.L_37 - .L_36)


	//   ....[0]....
.L_36:
        /*0348*/ 	.word	0x000006a0


	//   ....[1]....
        /*034c*/ 	.word	0x00000f80


	//   ....[2]....
        /*0350*/ 	.word	0x00003d40


	//   ....[3]....
        /*0354*/ 	.word	0x00004390


	//   ....[4]....
        /*0358*/ 	.word	0x000055b0


	//----- nvinfo : EIATTR_MAX_THREADS
	.align		4
.L_37:
        /*035c*/ 	.byte	0x04, 0x05
        /*035e*/ 	.short	(.L_39 - .L_38)
.L_38:
        /*0360*/ 	.word	0x00000180
        /*0364*/ 	.word	0x00000001
        /*0368*/ 	.word	0x00000001


	//----- nvinfo : EIATTR_CRS_STACK_SIZE
	.align		4
.L_39:
        /*036c*/ 	.byte	0x04, 0x1e
        /*036e*/ 	.short	(.L_41 - .L_40)
.L_40:
        /*0370*/ 	.word	0x00000000


	//----- nvinfo : EIATTR_CBANK_PARAM_SIZE
	.align		4
.L_41:
        /*0374*/ 	.byte	0x03, 0x19
        /*0376*/ 	.short	0x0470


	//----- nvinfo : EIATTR_PARAM_CBANK
	.align		4
        /*0378*/ 	.byte	0x04, 0x0a
        /*037a*/ 	.short	(.L_43 - .L_42)
	.align		4
.L_42:
        /*037c*/ 	.word	index@(.nv.constant0._ZN7cutlass13device_kernelINS_4gemm6kernel13GemmUniversalIN4cute5tupleIJiiiiEEENS1_10collective13CollectiveMmaINS1_34MainloopSm90TmaGmmaWarpSpecializedILi8ENS5_IJNS4_1CILi1EEESB_SB_EEENS1_35KernelTmaWarpSpecializedCooperativeEEENS5_IJNSA_ILi192EEENSA_ILi16EEENSA_ILi64EEEEEENS_10bfloat16_tENS5_IJlSB_lEEESJ_SK_NS4_8TiledMMAINS4_8MMA_AtomIJNS4_4SM904GMMA27MMA_64x16x16_F32BF16BF16_SSILNSO_5MajorE0ELSQ_0ELNSO_7ScaleInE1ELSR_1EEEEEENS4_6LayoutINS5_IJNSA_ILi2EEESB_SB_EEENS5_IJSB_NSA_ILi0EEESX_EEEEENS5_IJNS4_10UnderscoreES10_S10_EEEEENS4_13SM90_TMA_LOADENS4_14ComposedLayoutINS4_7SwizzleILi3ELi4ELi3EEENS4_18smem_ptr_flag_bitsILi16EEENSU_INS5_IJNSA_ILi8EEESH_EEENS5_IJSH_SB_EEEEEEEvNS4_8identityES13_S1D_vS1E_EENS_8epilogue10collective6detail29Sm90TmaWarpSpecializedAdapterINS1H_15DefaultEpilogueISJ_SK_SK_NS1G_6thread17LinearCombinationISJ_Li1EffLNS1L_9ScaleType4KindE0ELNS_15FloatRoundStyleE2ESJ_EENS1_15EpilogueDefaultEEEEEvvEEEEvNT_6ParamsE)
        /*0380*/ 	.short	0x0210
        /*0382*/ 	.short	0x0470


	//----- nvinfo : EIATTR_SW_WAR
	.align		4
.L_43:
        /*0384*/ 	.byte	0x04, 0x36
        /*0386*/ 	.short	(.L_45 - .L_44)
.L_44:
        /*0388*/ 	.word	0x00000008
.L_45:


//--------------------- .nv.callgraph             --------------------------
	.section	.nv.callgraph,"",@"SHT_CUDA_CALLGRAPH"
	.align	4
	.sectionentsize	8
	.align		4
        /*0000*/ 	.word	0x00000000
	.align		4
        /*0004*/ 	.word	0xffffffff
	.align		4
        /*0008*/ 	.word	index@(_ZN7cutlass13device_kernelINS_4gemm6kernel13GemmUniversalIN4cute5tupleIJiiiiEEENS1_10collective13CollectiveMmaINS1_34MainloopSm90TmaGmmaWarpSpecializedILi8ENS5_IJNS4_1CILi1EEESB_SB_EEENS1_35KernelTmaWarpSpecializedCooperativeEEENS5_IJNSA_ILi192EEENSA_ILi16EEENSA_ILi64EEEEEENS_10bfloat16_tENS5_IJlSB_lEEESJ_SK_NS4_8TiledMMAINS4_8MMA_AtomIJNS4_4SM904GMMA27MMA_64x16x16_F32BF16BF16_SSILNSO_5MajorE0ELSQ_0ELNSO_7ScaleInE1ELSR_1EEEEEENS4_6LayoutINS5_IJNSA_ILi2EEESB_SB_EEENS5_IJSB_NSA_ILi0EEESX_EEEEENS5_IJNS4_10UnderscoreES10_S10_EEEEENS4_13SM90_TMA_LOADENS4_14ComposedLayoutINS4_7SwizzleILi3ELi4ELi3EEENS4_18smem_ptr_flag_bitsILi16EEENSU_INS5_IJNSA_ILi8EEESH_EEENS5_IJSH_SB_EEEEEEEvNS4_8identityES13_S1D_vS1E_EENS_8epilogue10collective6detail29Sm90TmaWarpSpecializedAdapterINS1H_15DefaultEpilogueISJ_SK_SK_NS1G_6thread17LinearCombinationISJ_Li1EffLNS1L_9ScaleType4KindE0ELNS_15FloatRoundStyleE2ESJ_EENS1_15EpilogueDefaultEEEEEvvEEEEvNT_6ParamsE)
	.align		4
        /*000c*/ 	.word	index@(__assertfail)
	.align		4
        /*0010*/ 	.word	0x00000000
	.align		4
        /*0014*/ 	.word	0xfffffffe
	.align		4
        /*0018*/ 	.word	0x00000000
	.align		4
        /*001c*/ 	.word	0xfffffffd
	.align		4
        /*0020*/ 	.word	0x00000000
	.align		4
        /*0024*/ 	.word	0xfffffffc


//--------------------- .nv.constant4             --------------------------
	.section	.nv.constant4,"a",@progbits
	.align	8
	.align		8
.nv.constant4:
        /*0000*/ 	.dword	__assertfail
	.align		8
        /*0008*/ 	.dword	__unnamed_1
	.align		8
        /*0010*/ 	.dword	_ZN39_INTERNAL_f6ff2ee9_4_k_cu_9620d0db_81674cuda3std3__45__cpo5beginE
	.align		8
        /*0018*/ 	.dword	_ZN39_INTERNAL_f6ff2ee9_4_k_cu_9620d0db_81674cuda3std3__45__cpo3endE
	.align		8
        /*0020*/ 	.dword	_ZN39_INTERNAL_f6ff2ee9_4_k_cu_9620d0db_81674cuda3std3__45__cpo6cbeginE
	.align		8
        /*0028*/ 	.dword	_ZN39_INTERNAL_f6ff2ee9_4_k_cu_9620d0db_81674cuda3std3__45__cpo4cendE
	.align		8
        /*0030*/ 	.dword	_ZN39_INTERNAL_f6ff2ee9_4_k_cu_9620d0db_81674cuda3std3__441_GLOBAL__N__f6ff2ee9_4_k_cu_9620d0db_81676ignoreE
	.align		8
        /*0038*/ 	.dword	_ZN39_INTERNAL_f6ff2ee9_4_k_cu_9620d0db_81674cuda3std3__419piecewise_constructE
	.align		8
        /*0040*/ 	.dword	_ZN39_INTERNAL_f6ff2ee9_4_k_cu_9620d0db_81674cuda3std3__48in_placeE
	.align		8
        /*0048*/ 	.dword	_ZN39_INTERNAL_f6ff2ee9_4_k_cu_9620d0db_81674cuda3std6ranges3__45__cpo4swapE
	.align		8
        /*0050*/ 	.dword	_ZN39_INTERNAL_f6ff2ee9_4_k_cu_9620d0db_81674cuda3std6ranges3__45__cpo9iter_moveE
	.align		8
        /*0058*/ 	.dword	_ZN39_INTERNAL_f6ff2ee9_4_k_cu_9620d0db_81674cute7productE
	.align		8
        /*0060*/ 	.dword	_ZN39_INTERNAL_f6ff2ee9_4_k_cu_9620d0db_81674cute1_E
	.align		8
        /*0068*/ 	.dword	$str$22
	.align		8
        /*0070*/ 	.dword	$str$23


//--------------------- .text._ZN7cutlass13device_kernelINS_4gemm6kernel13GemmUniversalIN4cute5tupleIJiiiiEEENS1_10collective13CollectiveMmaINS1_34MainloopSm90TmaGmmaWarpSpecializedILi8ENS5_IJNS4_1CILi1EEESB_SB_EEENS1_35KernelTmaWarpSpecializedCooperativeEEENS5_IJNSA_ILi192EEENSA_ILi16EEENSA_ILi64EEEEEENS_10bfloat16_tENS5_IJlSB_lEEESJ_SK_NS4_8TiledMMAINS4_8MMA_AtomIJNS4_4SM904GMMA27MMA_64x16x16_F32BF16BF16_SSILNSO_5MajorE0ELSQ_0ELNSO_7ScaleInE1ELSR_1EEEEEENS4_6LayoutINS5_IJNSA_ILi2EEESB_SB_EEENS5_IJSB_NSA_ILi0EEESX_EEEEENS5_IJNS4_10UnderscoreES10_S10_EEEEENS4_13SM90_TMA_LOADENS4_14ComposedLayoutINS4_7SwizzleILi3ELi4ELi3EEENS4_18smem_ptr_flag_bitsILi16EEENSU_INS5_IJNSA_ILi8EEESH_EEENS5_IJSH_SB_EEEEEEEvNS4_8identityES13_S1D_vS1E_EENS_8epilogue10collective6detail29Sm90TmaWarpSpecializedAdapterINS1H_15DefaultEpilogueISJ_SK_SK_NS1G_6thread17LinearCombinationISJ_Li1EffLNS1L_9ScaleType4KindE0ELNS_15FloatRoundStyleE2ESJ_EENS1_15EpilogueDefaultEEEEEvvEEEEvNT_6ParamsE --------------------------
	.section	.text._ZN7cutlass13device_kernelINS_4gemm6kernel13GemmUniversalIN4cute5tupleIJiiiiEEENS1_10collective13CollectiveMmaINS1_34MainloopSm90TmaGmmaWarpSpecializedILi8ENS5_IJNS4_1CILi1EEESB_SB_EEENS1_35KernelTmaWarpSpecializedCooperativeEEENS5_IJNSA_ILi192EEENSA_ILi16EEENSA_ILi64EEEEEENS_10bfloat16_tENS5_IJlSB_lEEESJ_SK_NS4_8TiledMMAINS4_8MMA_AtomIJNS4_4SM904GMMA27MMA_64x16x16_F32BF16BF16_SSILNSO_5MajorE0ELSQ_0ELNSO_7ScaleInE1ELSR_1EEEEEENS4_6LayoutINS5_IJNSA_ILi2EEESB_SB_EEENS5_IJSB_NSA_ILi0EEESX_EEEEENS5_IJNS4_10UnderscoreES10_S10_EEEEENS4_13SM90_TMA_LOADENS4_14ComposedLayoutINS4_7SwizzleILi3ELi4ELi3EEENS4_18smem_ptr_flag_bitsILi16EEENSU_INS5_IJNSA_ILi8EEESH_EEENS5_IJSH_SB_EEEEEEEvNS4_8identityES13_S1D_vS1E_EENS_8epilogue10collective6detail29Sm90TmaWarpSpecializedAdapterINS1H_15DefaultEpilogueISJ_SK_SK_NS1G_6thread17LinearCombinationISJ_Li1EffLNS1L_9ScaleType4KindE0ELNS_15FloatRoundStyleE2ESJ_EENS1_15EpilogueDefaultEEEEEvvEEEEvNT_6ParamsE,"ax",@progbits
	.align	128
.text._ZN7cutlass13device_kernelINS_4gemm6kernel13GemmUniversalIN4cute5tupleIJiiiiEEENS1_10collective13CollectiveMmaINS1_34MainloopSm90TmaGmmaWarpSpecializedILi8ENS5_IJNS4_1CILi1EEESB_SB_EEENS1_35KernelTmaWarpSpecializedCooperativeEEENS5_IJNSA_ILi192EEENSA_ILi16EEENSA_ILi64EEEEEENS_10bfloat16_tENS5_IJlSB_lEEESJ_SK_NS4_8TiledMMAINS4_8MMA_AtomIJNS4_4SM904GMMA27MMA_64x16x16_F32BF16BF16_SSILNSO_5MajorE0ELSQ_0ELNSO_7ScaleInE1ELSR_1EEEEEENS4_6LayoutINS5_IJNSA_ILi2EEESB_SB_EEENS5_IJSB_NSA_ILi0EEESX_EEEEENS5_IJNS4_10UnderscoreES10_S10_EEEEENS4_13SM90_TMA_LOADENS4_14ComposedLayoutINS4_7SwizzleILi3ELi4ELi3EEENS4_18smem_ptr_flag_bitsILi16EEENSU_INS5_IJNSA_ILi8EEESH_EEENS5_IJSH_SB_EEEEEEEvNS4_8identityES13_S1D_vS1E_EENS_8epilogue10collective6detail29Sm90TmaWarpSpecializedAdapterINS1H_15DefaultEpilogueISJ_SK_SK_NS1G_6thread17LinearCombinationISJ_Li1EffLNS1L_9ScaleType4KindE0ELNS_15FloatRoundStyleE2ESJ_EENS1_15EpilogueDefaultEEEEEvvEEEEvNT_6ParamsE:
        .type           _ZN7cutlass13device_kernelINS_4gemm6kernel13GemmUniversalIN4cute5tupleIJiiiiEEENS1_10collective13CollectiveMmaINS1_34MainloopSm90TmaGmmaWarpSpecializedILi8ENS5_IJNS4_1CILi1EEESB_SB_EEENS1_35KernelTmaWarpSpecializedCooperativeEEENS5_IJNSA_ILi192EEENSA_ILi16EEENSA_ILi64EEEEEENS_10bfloat16_tENS5_IJlSB_lEEESJ_SK_NS4_8TiledMMAINS4_8MMA_AtomIJNS4_4SM904GMMA27MMA_64x16x16_F32BF16BF16_SSILNSO_5MajorE0ELSQ_0ELNSO_7ScaleInE1ELSR_1EEEEEENS4_6LayoutINS5_IJNSA_ILi2EEESB_SB_EEENS5_IJSB_NSA_ILi0EEESX_EEEEENS5_IJNS4_10UnderscoreES10_S10_EEEEENS4_13SM90_TMA_LOADENS4_14ComposedLayoutINS4_7SwizzleILi3ELi4ELi3EEENS4_18smem_ptr_flag_bitsILi16EEENSU_INS5_IJNSA_ILi8EEESH_EEENS5_IJSH_SB_EEEEEEEvNS4_8identityES13_S1D_vS1E_EENS_8epilogue10collective6detail29Sm90TmaWarpSpecializedAdapterINS1H_15DefaultEpilogueISJ_SK_SK_NS1G_6thread17LinearCombinationISJ_Li1EffLNS1L_9ScaleType4KindE0ELNS_15FloatRoundStyleE2ESJ_EENS1_15EpilogueDefaultEEEEEvvEEEEvNT_6ParamsE,@function
        .size           _ZN7cutlass13device_kernelINS_4gemm6kernel13GemmUniversalIN4cute5tupleIJiiiiEEENS1_10collective13CollectiveMmaINS1_34MainloopSm90TmaGmmaWarpSpecializedILi8ENS5_IJNS4_1CILi1EEESB_SB_EEENS1_35KernelTmaWarpSpecializedCooperativeEEENS5_IJNSA_ILi192EEENSA_ILi16EEENSA_ILi64EEEEEENS_10bfloat16_tENS5_IJlSB_lEEESJ_SK_NS4_8TiledMMAINS4_8MMA_AtomIJNS4_4SM904GMMA27MMA_64x16x16_F32BF16BF16_SSILNSO_5MajorE0ELSQ_0ELNSO_7ScaleInE1ELSR_1EEEEEENS4_6LayoutINS5_IJNSA_ILi2EEESB_SB_EEENS5_IJSB_NSA_ILi0EEESX_EEEEENS5_IJNS4_10UnderscoreES10_S10_EEEEENS4_13SM90_TMA_LOADENS4_14ComposedLayoutINS4_7SwizzleILi3ELi4ELi3EEENS4_18smem_ptr_flag_bitsILi16EEENSU_INS5_IJNSA_ILi8EEESH_EEENS5_IJSH_SB_EEEEEEEvNS4_8identityES13_S1D_vS1E_EENS_8epilogue10collective6detail29Sm90TmaWarpSpecializedAdapterINS1H_15DefaultEpilogueISJ_SK_SK_NS1G_6thread17LinearCombinationISJ_Li1EffLNS1L_9ScaleType4KindE0ELNS_15FloatRoundStyleE2ESJ_EENS1_15EpilogueDefaultEEEEEvvEEEEvNT_6ParamsE,(.L_x_105 - _ZN7cutlass13device_kernelINS_4gemm6kernel13GemmUniversalIN4cute5tupleIJiiiiEEENS1_10collective13CollectiveMmaINS1_34MainloopSm90TmaGmmaWarpSpecializedILi8ENS5_IJNS4_1CILi1EEESB_SB_EEENS1_35KernelTmaWarpSpecializedCooperativeEEENS5_IJNSA_ILi192EEENSA_ILi16EEENSA_ILi64EEEEEENS_10bfloat16_tENS5_IJlSB_lEEESJ_SK_NS4_8TiledMMAINS4_8MMA_AtomIJNS4_4SM904GMMA27MMA_64x16x16_F32BF16BF16_SSILNSO_5MajorE0ELSQ_0ELNSO_7ScaleInE1ELSR_1EEEEEENS4_6LayoutINS5_IJNSA_ILi2EEESB_SB_EEENS5_IJSB_NSA_ILi0EEESX_EEEEENS5_IJNS4_10UnderscoreES10_S10_EEEEENS4_13SM90_TMA_LOADENS4_14ComposedLayoutINS4_7SwizzleILi3ELi4ELi3EEENS4_18smem_ptr_flag_bitsILi16EEENSU_INS5_IJNSA_ILi8EEESH_EEENS5_IJSH_SB_EEEEEEEvNS4_8identityES13_S1D_vS1E_EENS_8epilogue10collective6detail29Sm90TmaWarpSpecializedAdapterINS1H_15DefaultEpilogueISJ_SK_SK_NS1G_6thread17LinearCombinationISJ_Li1EffLNS1L_9ScaleType4KindE0ELNS_15FloatRoundStyleE2ESJ_EENS1_15EpilogueDefaultEEEEEvvEEEEvNT_6ParamsE)
        .other          _ZN7cutlass13device_kernelINS_4gemm6kernel13GemmUniversalIN4cute5tupleIJiiiiEEENS1_10collective13CollectiveMmaINS1_34MainloopSm90TmaGmmaWarpSpecializedILi8ENS5_IJNS4_1CILi1EEESB_SB_EEENS1_35KernelTmaWarpSpecializedCooperativeEEENS5_IJNSA_ILi192EEENSA_ILi16EEENSA_ILi64EEEEEENS_10bfloat16_tENS5_IJlSB_lEEESJ_SK_NS4_8TiledMMAINS4_8MMA_AtomIJNS4_4SM904GMMA27MMA_64x16x16_F32BF16BF16_SSILNSO_5MajorE0ELSQ_0ELNSO_7ScaleInE1ELSR_1EEEEEENS4_6LayoutINS5_IJNSA_ILi2EEESB_SB_EEENS5_IJSB_NSA_ILi0EEESX_EEEEENS5_IJNS4_10UnderscoreES10_S10_EEEEENS4_13SM90_TMA_LOADENS4_14ComposedLayoutINS4_7SwizzleILi3ELi4ELi3EEENS4_18smem_ptr_flag_bitsILi16EEENSU_INS5_IJNSA_ILi8EEESH_EEENS5_IJSH_SB_EEEEEEEvNS4_8identityES13_S1D_vS1E_EENS_8epilogue10collective6detail29Sm90TmaWarpSpecializedAdapterINS1H_15DefaultEpilogueISJ_SK_SK_NS1G_6thread17LinearCombinationISJ_Li1EffLNS1L_9ScaleType4KindE0ELNS_15FloatRoundStyleE2ESJ_EENS1_15EpilogueDefaultEEEEEvvEEEEvNT_6ParamsE,@"STO_CUDA_ENTRY STV_DEFAULT"
_ZN7cutlass13device_kernelINS_4gemm6kernel13GemmUniversalIN4cute5tupleIJiiiiEEENS1_10collective13CollectiveMmaINS1_34MainloopSm90TmaGmmaWarpSpecializedILi8ENS5_IJNS4_1CILi1EEESB_SB_EEENS1_35KernelTmaWarpSpecializedCooperativeEEENS5_IJNSA_ILi192EEENSA_ILi16EEENSA_ILi64EEEEEENS_10bfloat16_tENS5_IJlSB_lEEESJ_SK_NS4_8TiledMMAINS4_8MMA_AtomIJNS4_4SM904GMMA27MMA_64x16x16_F32BF16BF16_SSILNSO_5MajorE0ELSQ_0ELNSO_7ScaleInE1ELSR_1EEEEEENS4_6LayoutINS5_IJNSA_ILi2EEESB_SB_EEENS5_IJSB_NSA_ILi0EEESX_EEEEENS5_IJNS4_10UnderscoreES10_S10_EEEEENS4_13SM90_TMA_LOADENS4_14ComposedLayoutINS4_7SwizzleILi3ELi4ELi3EEENS4_18smem_ptr_flag_bitsILi16EEENSU_INS5_IJNSA_ILi8EEESH_EEENS5_IJSH_SB_EEEEEEEvNS4_8identityES13_S1D_vS1E_EENS_8epilogue10collective6detail29Sm90TmaWarpSpecializedAdapterINS1H_15DefaultEpilogueISJ_SK_SK_NS1G_6thread17LinearCombinationISJ_Li1EffLNS1L_9ScaleType4KindE0ELNS_15FloatRoundStyleE2ESJ_EENS1_15EpilogueDefaultEEEEEvvEEEEvNT_6ParamsE:
[----:B------:R-:W0:Y:S01]  /*0000*/  LDC R1, c[0x0][0x28] ;  /* 0x00000a00ff017b82 */ /* 0x000e220000000800 */
[----:B------:R-:W1:Y:S01]  /*0010*/  S2R R18, SR_TID.X ;  /* 0x0000000000127919 */ /* 0x000e620000002100 */
[----:B------:R-:W-:Y:S01]  /*0020*/  ELECT P0, URZ, PT ;  /* 0x00000000003f782f */ /* 0x000fe20003800000 */
[----:B------:R-:W-:Y:S01]  /*0030*/  BSSY B0, `(.L_x_0) ;  /* 0x000000f000007945 */ /* 0x000fe20003800000 */
[--C-:B-1----:R-:W-:Y:S02]  /*0040*/  SHF.R.U32.HI R0, RZ, 0x5, R18.reuse ;  /* 0x00000005ff007819 */ /* 0x102fe40000011612 */
[----:B------:R-:W-:-:S03]  /*0050*/  SHF.R.U32.HI R22, RZ, 0x7, R18 ;  /* 0x00000007ff167819 */ /* 0x000fc60000011612 */
[----:B------:R-:W1:Y:S04]  /*0060*/  SHFL.IDX PT, R2, R0, RZ, 0x1f ;  /* 0x00001fff00027589 */ /* 0x000e6800000e0000 */
[----:B------:R2:W3:Y:S01]  /*0070*/  SHFL.IDX PT, R10, R22, RZ, 0x1f ;  /* 0x00001fff160a7589 */ /* 0x0004e200000e0000 */
[----:B-1----:R-:W-:-:S13]  /*0080*/  ISETP.NE.OR P0, PT, R2, RZ, !P0 ;  /* 0x000000ff0200720c */ /* 0x002fda0004705670 */
[----:B0-23--:R-:W-:Y:S05]  /*0090*/  @P0 BRA `(.L_x_1) ;  /* 0x0000000000200947 */ /* 0x00dfea0003800000 */
[----:B------:R-:W-:Y:S02]  /*00a0*/  ULDC.64 UR4, c[0x0][0x198] ;  /* 0x0000660000047ab9 */ /* 0x000fe40000000a00 */
[----:B------:R-:W-:Y:S02]  /*00b0*/  UIADD3 UR6, UP0, UR4, 0xf0, URZ ;  /* 0x000000f004067890 */ /* 0x000fe4000ff1e03f */
[----:B------:R-:W-:Y:S02]  /*00c0*/  UIADD3 UR4, UP1, UR4, 0x1f0, URZ ;  /* 0x000001f004047890 */ /* 0x000fe4000ff3e03f */
[----:B------:R-:W-:Y:S02]  /*00d0*/  UIADD3.X UR7, URZ, UR5, URZ, UP0, !UPT ;  /* 0x000000053f077290 */ /* 0x000fe400087fe43f */
[----:B------:R-:W-:-:S07]  /*00e0*/  UIADD3.X UR5, URZ, UR5, URZ, UP1, !UPT ;  /* 0x000000053f057290 */ /* 0x000fce0008ffe43f */
[----:B------:R0:W-:Y:S02]  /*00f0*/  UTMACCTL.PF [UR6] ;  /* 0x00000000060079b9 */ /* 0x0001e40008040000 */
[----:B------:R0:W-:Y:S02]  /*0100*/  UTMACCTL.PF [UR4] ;  /* 0x00000000040079b9 */ /* 0x0001e40008040000 */
[----:B0-----:R-:W-:Y:S01]  /*0110*/  NOP ;  /* 0x0000000000007918 */ /* 0x001fe20000000000 */
.L_x_1:
[----:B------:R-:W-:Y:S05]  /*0120*/  BSYNC B0 ;  /* 0x0000000000007941 */ /* 0x000fea0003800000 */
.L_x_0:
[----:B------:R-:W0:Y:S02]  /*0130*/  SHFL.IDX PT, R3, R0, RZ, 0x1f ;  /* 0x00001fff00037589 */ /* 0x000e2400000e0000 */
[----:B0-----:R-:W-:-:S13]  /*0140*/  ISETP.NE.AND P0, PT, R3, RZ, PT ;  /* 0x000000ff0300720c */ /* 0x001fda0003f05270 */
[----:B------:R-:W-:Y:S05]  /*0150*/  @P0 BRA `(.L_x_2) ;  /* 0x0000000000840947 */ /* 0x000fea0003800000 */
[----:B------:R-:W-:Y:S01]  /*0160*/  ELECT P0, URZ, PT ;  /* 0x00000000003f782f */ /* 0x000fe20003800000 */
[----:B------:R-:W-:-:S12]  /*0170*/  BSSY B0, `(.L_x_2) ;  /* 0x000001f000007945 */ /* 0x000fd80003800000 */
[----:B------:R-:W-:Y:S05]  /*0180*/  @!P0 BRA `(.L_x_3) ;  /* 0x0000000000748947 */ /* 0x000fea0003800000 */
[----:B------:R-:W0:Y:S01]  /*0190*/  S2UR UR8, SR_CgaCtaId ;  /* 0x00000000000879c3 */ /* 0x000e220000008800 */
[----:B------:R-:W-:Y:S01]  /*01a0*/  UMOV UR4, 0x400 ;  /* 0x0000040000047882 */ /* 0x000fe20000000000 */
[----:B------:R-:W-:Y:S01]  /*01b0*/  UMOV UR5, 0x1 ;  /* 0x0000000100057882 */ /* 0x000fe20000000000 */
[----:B------:R-:W-:Y:S02]  /*01c0*/  UMOV UR6, 0x100 ;  /* 0x0000010000067882 */ /* 0x000fe40000000000 */
[----:B------:R-:W-:-:S04]  /*01d0*/  UIADD3 UR6, -UR6, 0x100000, URZ ;  /* 0x0010000006067890 */ /* 0x000fc8000fffe13f */
[----:B------:R-:W-:Y:S02]  /*01e0*/  USHF.L.U32 UR7, UR6, 0xb, URZ ;  /* 0x0000000b06077899 */ /* 0x000fe4000800063f */
[----:B------:R-:W-:Y:S02]  /*01f0*/  USHF.L.U32 UR6, UR6, 0x1, URZ ;  /* 0x0000000106067899 */ /* 0x000fe4000800063f */
[----:B0-----:R-:W-:Y:S02]  /*0200*/  ULEA UR8, UR8, UR4, 0x18 ;  /* 0x0000000408087291 */ /* 0x001fe4000f8ec03f */
[----:B------:R-:W-:-:S04]  /*0210*/  UIADD3 UR4, -UR5, 0x100000, URZ ;  /* 0x0010000005047890 */ /* 0x000fc8000fffe13f */
[----:B------:R-:W-:Y:S02]  /*0220*/  USHF.L.U32 UR5, UR4, 0xb, URZ ;  /* 0x0000000b04057899 */ /* 0x000fe4000800063f */
[----:B------:R-:W-:Y:S01]  /*0230*/  USHF.L.U32 UR4, UR4, 0x1, URZ ;  /* 0x0000000104047899 */ /* 0x000fe2000800063f */
[----:B------:R-:W0:Y:S11]  /*0240*/  FENCE.VIEW.ASYNC.S ;  /* 0x00000000000073c6 */ /* 0x000e360000000000 */
[----:B0-----:R0:W1:Y:S01]  /*0250*/  SYNCS.EXCH.64 URZ, [UR8], UR4 ;  /* 0x00000004083f75b2 */ /* 0x0010620008000100 */
[----:B------:R0:W2:Y:S01]  /*0260*/  SYNCS.EXCH.64 URZ, [UR8+0x40], UR6 ;  /* 0x00004006083f75b2 */ /* 0x0000a20008000100 */
[----:B------:R0:W3:Y:S01]  /*0270*/  SYNCS.EXCH.64 URZ, [UR8+0x8], UR4 ;  /* 0x00000804083f75b2 */ /* 0x0000e20008000100 */
[----:B------:R0:W4:Y:S01]  /*0280*/  SYNCS.EXCH.64 URZ, [UR8+0x48], UR6 ;  /* 0x00004806083f75b2 */ /* 0x0001220008000100 */
[----:B------:R0:W0:Y:S01]  /*0290*/  SYNCS.EXCH.64 URZ, [UR8+0x10], UR4 ;  /* 0x00001004083f75b2 */ /* 0x0000220008000100 */
        /* <DEDUP_REMOVED lines=11> */
[----:B------:R-:W-:Y:S01]  /*0350*/  NOP ;  /* 0x0000000000007918 */ /* 0x000fe20000000000 */
.L_x_3:
[----:B0-----:R-:W-:Y:S05]  /*0360*/  BSYNC B0 ;  /* 0x0000000000007941 */ /* 0x001fea0003800000 */
.L_x_2:
[----:B------:R-:W0:Y:S01]  /*0370*/  SHFL.IDX PT, R0, R0, RZ, 0x1f ;  /* 0x00001fff00007589 */ /* 0x000e2200000e0000 */
[----:B------:R-:W-:Y:S01]  /*0380*/  ELECT P0, URZ, PT ;  /* 0x00000000003f782f */ /* 0x000fe20003800000 */
[----:B------:R-:W5:Y:S01]  /*0390*/  LDC R16, c[0x0][0x65c] ;  /* 0x00019700ff107b82 */ /* 0x000f620000000800 */
[----:B------:R-:W-:Y:S01]  /*03a0*/  SHF.R.S32.HI R5, RZ, 0x1f, R2 ;  /* 0x0000001fff057819 */ /* 0x000fe20000011402 */
[----:B------:R-:W1:Y:S01]  /*03b0*/  S2R R3, SR_CTAID.Y ;  /* 0x0000000000037919 */ /* 0x000e620000002600 */
[----:B------:R-:W-:Y:S01]  /*03c0*/  UMOV UR4, 0x20 ;  /* 0x0000002000047882 */ /* 0x000fe20000000000 */
[----:B------:R-:W-:Y:S01]  /*03d0*/  ISETP.NE.AND P2, PT, R10, RZ, PT ;  /* 0x000000ff0a00720c */ /* 0x000fe20003f45270 */
[----:B------:R-:W-:Y:S01]  /*03e0*/  NOP ;  /* 0x0000000000007918 */ /* 0x000fe20000000000 */
[----:B------:R-:W2:Y:S01]  /*03f0*/  S2R R4, SR_CTAID.X ;  /* 0x0000000000047919 */ /* 0x000ea20000002500 */
[----:B------:R-:W-:Y:S01]  /*0400*/  LEA.HI R5, R5, R2, RZ, 0x2 ;  /* 0x0000000205057211 */ /* 0x000fe200078f10ff */
[----:B------:R-:W-:-:S03]  /*0410*/  NOP ;  /* 0x0000000000007918 */ /* 0x000fc60000000000 */
[----:B------:R-:W-:Y:S02]  /*0420*/  LOP3.LUT R5, R5, 0xfffffffc, RZ, 0xc0, !PT ;  /* 0xfffffffc05057812 */ /* 0x000fe400078ec0ff */
[----:B0-----:R-:W-:Y:S02]  /*0430*/  ISETP.NE.OR P0, PT, R0, RZ, !P0 ;  /* 0x000000ff0000720c */ /* 0x001fe40004705670 */
[----:B-----5:R-:W-:-:S04]  /*0440*/  ISETP.NE.AND P3, PT, R16, 0x1, PT ;  /* 0x000000011000780c */ /* 0x020fc80003f65270 */
[----:B------:R-:W-:Y:S01]  /*0450*/  P2R R0, PR, RZ, 0x8 ;  /* 0x00000008ff007803 */ /* 0x000fe20000000000 */
[----:B------:R-:W-:Y:S02]  /*0460*/  IMAD.IADD R0, R2, 0x1, -R5 ;  /* 0x0000000102007824 */ /* 0x000fe400078e0a05 */
[----:B------:R-:W-:-:S04]  /*0470*/  IMAD.MOV.U32 R5, RZ, RZ, RZ ;  /* 0x000000ffff057224 */ /* 0x000fc800078e00ff */
[----:B------:R-:W-:Y:S01]  /*0480*/  VOTEU.ALL UP0, P0 ;  /* 0x00000000003f7886 */ /* 0x000fe20000000000 */
[----:B------:R-:W-:Y:S01]  /*0490*/  VOTEU.ALL UP1, P0 ;  /* 0x00000000003f7886 */ /* 0x000fe20000020000 */
[----:B------:R-:W2:Y:S01]  /*04a0*/  @P3 LDC R9, c[0x0][0x10] ;  /* 0x00000400ff093b82 */ /* 0x000ea20000000800 */
[----:B-1----:R-:W-:Y:S02]  /*04b0*/  @P3 IMAD.MOV.U32 R6, RZ, RZ, R3 ;  /* 0x000000ffff063224 */ /* 0x002fe400078e0003 */
[----:B------:R-:W-:Y:S01]  /*04c0*/  @!UP0 UMOV UR6, 0x400 ;  /* 0x0000040000068882 */ /* 0x000fe20000000000 */
[----:B------:R-:W-:-:S04]  /*04d0*/  @!UP0 UIADD3 UR4, -UR4, 0x100000, URZ ;  /* 0x0010000004048890 */ /* 0x000fc8000fffe13f */
[----:B------:R-:W-:Y:S02]  /*04e0*/  @!UP0 USHF.L.U32 UR5, UR4, 0xb, URZ ;  /* 0x0000000b04058899 */ /* 0x000fe4000800063f */
[----:B------:R-:W-:Y:S01]  /*04f0*/  @!UP0 USHF.L.U32 UR4, UR4, 0x1, URZ ;  /* 0x0000000104048899 */ /* 0x000fe2000800063f */
[----:B------:R-:W-:Y:S02]  /*0500*/  @P3 IMAD.MOV.U32 R7, RZ, RZ, RZ ;  /* 0x000000ffff073224 */ /* 0x000fe400078e00ff */
[----:B------:R-:W-:Y:S01]  /*0510*/  @P3 IMAD.MOV.U32 R17, RZ, RZ, RZ ;  /* 0x000000ffff113224 */ /* 0x000fe200078e00ff */
[----:B------:R-:W0:Y:S08]  /*0520*/  @!UP0 S2UR UR7, SR_CgaCtaId ;  /* 0x00000000000789c3 */ /* 0x000e300000008800 */
[----:B------:R-:W1:Y:S01]  /*0530*/  @!P3 LDC R11, c[0x0][0xc] ;  /* 0x00000300ff0bbb82 */ /* 0x000e620000000800 */
[----:B--2---:R-:W-:-:S04]  /*0540*/  @P3 IMAD.WIDE.U32 R8, R4, R9, R6 ;  /* 0x0000000904083225 */ /* 0x004fc800078e0006 */
[----:B------:R-:W-:Y:S02]  /*0550*/  @P3 IMAD.MOV.U32 R2, RZ, RZ, R8 ;  /* 0x000000ffff023224 */ /* 0x000fe400078e0008 */
[----:B------:R-:W-:Y:S01]  /*0560*/  @P3 IMAD.IADD R17, R9, 0x1, R17 ;  /* 0x0000000109113824 */ /* 0x000fe200078e0211 */
[----:B0-----:R-:W-:Y:S01]  /*0570*/  @!UP0 ULEA UR6, UR7, UR6, 0x18 ;  /* 0x0000000607068291 */ /* 0x001fe2000f8ec03f */
[----:B------:R-:W-:Y:S01]  /*0580*/  VOTEU.ALL UP0, P0 ;  /* 0x00000000003f7886 */ /* 0x000fe20000000000 */
[----:B------:R-:W-:-:S04]  /*0590*/  ISETP.NE.AND P0, PT, R0, 0x3, PT ;  /* 0x000000030000780c */ /* 0x000fc80003f05270 */
[----:B------:R-:W-:Y:S01]  /*05a0*/  ISETP.EQ.OR P0, PT, R0, RZ, !P0 ;  /* 0x000000ff0000720c */ /* 0x000fe20004702670 */
[----:B-1----:R-:W-:-:S03]  /*05b0*/  @!P3 IMAD.WIDE.U32 R6, R11, R3, R4 ;  /* 0x000000030b06b225 */ /* 0x002fc600078e0004 */
[C---:B------:R-:W-:Y:S01]  /*05c0*/  ISETP.EQ.AND P0, PT, R10.reuse, RZ, P0 ;  /* 0x000000ff0a00720c */ /* 0x040fe20000702270 */
[----:B------:R-:W-:Y:S01]  /*05d0*/  VIADD R10, R10, 0xffffffff ;  /* 0xffffffff0a0a7836 */ /* 0x000fe20000000000 */
[----:B------:R-:W0:Y:S02]  /*05e0*/  FENCE.VIEW.ASYNC.S ;  /* 0x00000000000073c6 */ /* 0x000e240000000000 */
[----:B0-----:R0:W3:Y:S01]  /*05f0*/  @!UP0 SYNCS.EXCH.64 URZ, [UR6+0x90], UR4 ;  /* 0x00009004063f85b2 */ /* 0x0010e20008000100 */
[----:B------:R-:W-:Y:S01]  /*0600*/  @!P3 IMAD.MOV.U32 R2, RZ, RZ, R6 ;  /* 0x000000ffff02b224 */ /* 0x000fe200078e0006 */
[----:B------:R-:W-:Y:S01]  /*0610*/  SEL R19, RZ, 0x1, !P0 ;  /* 0x00000001ff137807 */ /* 0x000fe20004000000 */
[----:B------:R-:W-:Y:S01]  /*0620*/  @!P3 IMAD.MOV.U32 R17, RZ, RZ, R7 ;  /* 0x000000ffff11b224 */ /* 0x000fe200078e0007 */
[----:B------:R-:W-:-:S04]  /*0630*/  ISETP.GE.U32.AND P1, PT, R10, 0x2, PT ;  /* 0x000000020a00780c */ /* 0x000fc80003f26070 */
[----:B------:R-:W-:Y:S01]  /*0640*/  SEL R19, R19, 0x2, P1 ;  /* 0x0000000213137807 */ /* 0x000fe20000800000 */
[----:B------:R0:W3:Y:S01]  /*0650*/  @!UP1 SYNCS.EXCH.64 URZ, [UR6+0x98], UR4 ;  /* 0x00009804063f95b2 */ /* 0x0000e20008000100 */
[----:B------:R-:W-:Y:S01]  /*0660*/  NOP ;  /* 0x0000000000007918 */ /* 0x000fe20000000000 */
[----:B---34-:R-:W-:Y:S06]  /*0670*/  BAR.SYNC.DEFER_BLOCKING 0x0 ;  /* 0x0000000000007b1d */ /* 0x018fec0000010000 */
[----:B------:R-:W-:Y:S05]  /*0680*/  @!P2 BRA `(.L_x_4) ;  /* 0x0000003400b0a947 */ /* 0x000fea0003800000 */
[----:B------:R-:W-:-:S13]  /*0690*/  ISETP.GT.U32.AND P0, PT, R10, 0x1, PT ;  /* 0x000000010a00780c */ /* 0x000fda0003f04070 */
[----:B0-----:R-:W-:Y:S05]  /*06a0*/  @P0 EXIT ;  /* 0x000000000000094d */ /* 0x001fea0003800000 */
[----:B------:R-:W-:Y:S01]  /*06b0*/  ULDC.64 UR4, c[0x0][0x650] ;  /* 0x0001940000047ab9 */ /* 0x000fe20000000a00 */
[----:B------:R-:W-:Y:S01]  /*06c0*/  PRMT R0, RZ, 0x7610, R0 ;  /* 0x00007610ff007816 */ /* 0x000fe20000000000 */
[----:B------:R-:W-:Y:S01]  /*06d0*/  IMAD.MOV.U32 R43, RZ, RZ, -0x1 ;  /* 0xffffffffff2b7424 */ /* 0x000fe200078e00ff */
[----:B------:R-:W-:Y:S01]  /*06e0*/  ISETP.GE.U32.AND P0, PT, R2, UR4, PT ;  /* 0x0000000402007c0c */ /* 0x000fe2000bf06070 */
[----:B------:R-:W-:Y:S02]  /*06f0*/  IMAD.MOV.U32 R42, RZ, RZ, -0x1 ;  /* 0xffffffffff2a7424 */ /* 0x000fe400078e00ff */
[----:B------:R-:W-:Y:S01]  /*0700*/  IMAD.MOV.U32 R23, RZ, RZ, -0x1 ;  /* 0xffffffffff177424 */ /* 0x000fe200078e00ff */
[----:B------:R-:W-:-:S13]  /*0710*/  ISETP.GE.U32.AND.EX P0, PT, R17, UR5, PT, P0 ;  /* 0x0000000511007c0c */ /* 0x000fda000bf06100 */
[----:B------:R-:W-:Y:S05]  /*0720*/  @P0 BRA `(.L_x_5) ;  /* 0x00000004005c0947 */ /* 0x000fea0003800000 */
[----:B------:R-:W0:Y:S01]  /*0730*/  LDC.64 R14, c[0x0][0x628] ;  /* 0x00018a00ff0e7b82 */ /* 0x000e220000000a00 */
[----:B------:R-:W-:Y:S02]  /*0740*/  IMAD.MOV.U32 R6, RZ, RZ, R2 ;  /* 0x000000ffff067224 */ /* 0x000fe400078e0002 */
[----:B------:R-:W-:-:S05]  /*0750*/  IMAD.MOV.U32 R7, RZ, RZ, R17 ;  /* 0x000000ffff077224 */ /* 0x000fca00078e0011 */
[----:B------:R-:W1:Y:S08]  /*0760*/  LDC R0, c[0x0][0x630] ;  /* 0x00018c00ff007b82 */ /* 0x000e700000000800 */
[----:B------:R-:W2:Y:S01]  /*0770*/  LDC.64 R20, c[0x0][0x620] ;  /* 0x00018800ff147b82 */ /* 0x000ea20000000a00 */
[----:B0-----:R-:W-:-:S04]  /*0780*/  ISETP.NE.U32.AND P0, PT, R14, RZ, PT ;  /* 0x000000ff0e00720c */ /* 0x001fc80003f05070 */
[----:B------:R-:W-:-:S13]  /*0790*/  ISETP.NE.AND.EX P0, PT, R15, RZ, PT, P0 ;  /* 0x000000ff0f00720c */ /* 0x000fda0003f05300 */
[----:B-12---:R-:W-:Y:S05]  /*07a0*/  @!P0 BRA `(.L_x_6) ;  /* 0x0000000000288947 */ /* 0x006fea0003800000 */
[----:B------:R-:W0:Y:S02]  /*07b0*/  LDC R11, c[0x0][0x634] ;  /* 0x00018d00ff0b7b82 */ /* 0x000e240000000800 */
[----:B0-----:R-:W-:-:S05]  /*07c0*/  IADD3 R11, P0, R2, R11, RZ ;  /* 0x0000000b020b7210 */ /* 0x001fca0007f1e0ff */
[----:B------:R-:W-:-:S04]  /*07d0*/  IMAD.X R13, RZ, RZ, R17, P0 ;  /* 0x000000ffff0d7224 */ /* 0x000fc800000e0611 */
[----:B------:R-:W-:-:S04]  /*07e0*/  IMAD.WIDE.U32 R6, R13, R14, RZ ;  /* 0x0000000e0d067225 */ /* 0x000fc800078e00ff */
[----:B------:R-:W-:-:S04]  /*07f0*/  IMAD.WIDE.U32 R8, P0, R11, R15, R6 ;  /* 0x0000000f0b087225 */ /* 0x000fc80007800006 */
[----:B------:R-:W-:-:S04]  /*0800*/  IMAD.WIDE.U32 R6, R11, R14, RZ ;  /* 0x0000000e0b067225 */ /* 0x000fc800078e00ff */
[----:B------:R-:W-:Y:S01]  /*0810*/  IMAD.X R11, RZ, RZ, RZ, P0 ;  /* 0x000000ffff0b7224 */ /* 0x000fe200000e06ff */
[----:B------:R-:W-:Y:S01]  /*0820*/  IADD3 RZ, P0, R7, R8, RZ ;  /* 0x0000000807ff7210 */ /* 0x000fe20007f1e0ff */
[----:B------:R-:W-:-:S04]  /*0830*/  IMAD.MOV.U32 R10, RZ, RZ, R9 ;  /* 0x000000ffff0a7224 */ /* 0x000fc800078e0009 */
[----:B------:R-:W-:-:S08]  /*0840*/  IMAD.WIDE.U32.X R6, R13, R15, R10, P0 ;  /* 0x0000000f0d067225 */ /* 0x000fd000000e040a */
.L_x_6:
[-CC-:B------:R-:W-:Y:S01]  /*0850*/  SHF.R.U64 R23, R6, R0.reuse, R7.reuse ;  /* 0x0000000006177219 */ /* 0x180fe20000001207 */
[----:B------:R-:W0:Y:S01]  /*0860*/  LDC R10, c[0x0][0x618] ;  /* 0x00018600ff0a7b82 */ /* 0x000e220000000800 */
[----:B------:R-:W-:Y:S01]  /*0870*/  SHF.R.U32.HI R5, RZ, R0, R7 ;  /* 0x00000000ff057219 */ /* 0x000fe20000011607 */
[----:B------:R-:W-:Y:S01]  /*0880*/  ULDC UR4, c[0x0][0x150] ;  /* 0x0000540000047ab9 */ /* 0x000fe20000000800 */
[----:B------:R-:W-:Y:S01]  /*0890*/  IADD3 R9, P0, RZ, -R23, RZ ;  /* 0x80000017ff097210 */ /* 0x000fe20007f1e0ff */
[----:B------:R-:W-:Y:S01]  /*08a0*/  IMAD.MOV.U32 R6, RZ, RZ, R2 ;  /* 0x000000ffff067224 */ /* 0x000fe200078e0002 */
[----:B------:R-:W-:Y:S01]  /*08b0*/  I2FP.F32.U32 R0, R4 ;  /* 0x0000000400007245 */ /* 0x000fe20000201000 */
[----:B------:R-:W-:Y:S02]  /*08c0*/  IMAD.MOV.U32 R7, RZ, RZ, R17 ;  /* 0x000000ffff077224 */ /* 0x000fe400078e0011 */
[----:B------:R-:W1:Y:S01]  /*08d0*/  LDC.64 R28, c[0x0][0x640] ;  /* 0x00019000ff1c7b82 */ /* 0x000e620000000a00 */
[----:B------:R-:W-:-:S02]  /*08e0*/  IMAD.X R11, RZ, RZ, ~R5, P0 ;  /* 0x000000ffff0b7224 */ /* 0x000fc400000e0e05 */
[----:B------:R-:W-:Y:S01]  /*08f0*/  FMUL R0, R0, UR4 ;  /* 0x0000000400007c20 */ /* 0x000fe20008400000 */
[----:B------:R-:W-:Y:S01]  /*0900*/  IMAD.WIDE.U32 R6, R9, R20, R6 ;  /* 0x0000001409067225 */ /* 0x000fe200078e0006 */
[----:B------:R-:W-:-:S03]  /*0910*/  ULDC UR4, c[0x0][0x154] ;  /* 0x0000550000047ab9 */ /* 0x000fc60000000800 */
[----:B------:R-:W-:Y:S01]  /*0920*/  IMAD R8, R11, R20, RZ ;  /* 0x000000140b087224 */ /* 0x000fe200078e02ff */
[----:B------:R-:W2:Y:S01]  /*0930*/  LDC R5, c[0x0][0x144] ;  /* 0x00005100ff057b82 */ /* 0x000ea20000000800 */
[----:B------:R-:W3:Y:S02]  /*0940*/  F2I.U32.TRUNC.NTZ R0, R0 ;  /* 0x0000000000007305 */ /* 0x000ee4000020f000 */
[----:B------:R-:W-:-:S04]  /*0950*/  IMAD R9, R9, R21, R8 ;  /* 0x0000001509097224 */ /* 0x000fc800078e0208 */
[----:B------:R-:W-:Y:S01]  /*0960*/  IMAD.IADD R7, R7, 0x1, R9 ;  /* 0x0000000107077824 */ /* 0x000fe200078e0209 */
[----:B------:R-:W4:Y:S01]  /*0970*/  LDC R12, c[0x0][0x608] ;  /* 0x00018200ff0c7b82 */ /* 0x000f220000000800 */
[----:B------:R-:W-:-:S03]  /*0980*/  IMAD.MOV.U32 R9, RZ, RZ, -0x1 ;  /* 0xffffffffff097424 */ /* 0x000fc600078e00ff */
[-CC-:B0-----:R-:W-:Y:S02]  /*0990*/  SHF.R.U64 R20, R6, R10.reuse, R7.reuse ;  /* 0x0000000a06147219 */ /* 0x181fe40000001207 */
[----:B------:R-:W-:Y:S02]  /*09a0*/  I2FP.F32.U32 R6, R3 ;  /* 0x0000000300067245 */ /* 0x000fe40000201000 */
[----:B------:R-:W0:Y:S01]  /*09b0*/  LDC R26, c[0x0][0x658] ;  /* 0x00019600ff1a7b82 */ /* 0x000e220000000800 */
[----:B-1----:R-:W-:Y:S01]  /*09c0*/  ISETP.NE.U32.AND P0, PT, R28, RZ, PT ;  /* 0x000000ff1c00720c */ /* 0x002fe20003f05070 */
[----:B---3--:R-:W-:Y:S01]  /*09d0*/  IMAD.MOV R8, RZ, RZ, -R0 ;  /* 0x000000ffff087224 */ /* 0x008fe200078e0a00 */
[----:B------:R-:W-:Y:S01]  /*09e0*/  SHF.R.U32.HI R7, RZ, R10, R7 ;  /* 0x0000000aff077219 */ /* 0x000fe20000011607 */
[----:B------:R-:W-:Y:S01]  /*09f0*/  FMUL R6, R6, UR4 ;  /* 0x0000000406067c20 */ /* 0x000fe20008400000 */
[----:B------:R-:W-:-:S03]  /*0a00*/  ISETP.NE.AND.EX P0, PT, R29, RZ, PT, P0 ;  /* 0x000000ff1d00720c */ /* 0x000fc60003f05300 */
[----:B------:R-:W1:Y:S01]  /*0a10*/  LDC R14, c[0x0][0x148] ;  /* 0x00005200ff0e7b82 */ /* 0x000e620000000800 */
[----:B--2---:R-:W-:-:S07]  /*0a20*/  IMAD R0, R5, R8, R4 ;  /* 0x0000000805007224 */ /* 0x004fce00078e0204 */
[----:B------:R-:W2:Y:S01]  /*0a30*/  LDC R24, c[0x0][0x600] ;  /* 0x00018000ff187b82 */ /* 0x000ea20000000800 */
[-CC-:B----4-:R-:W-:Y:S02]  /*0a40*/  SHF.R.U64 R30, R20, R12.reuse, R7.reuse ;  /* 0x0000000c141e7219 */ /* 0x190fe40000001207 */
[----:B------:R-:W-:Y:S01]  /*0a50*/  SHF.R.U32.HI R5, RZ, R12, R7 ;  /* 0x0000000cff057219 */ /* 0x000fe20000011607 */
[----:B------:R-:W-:Y:S01]  /*0a60*/  IMAD.MOV.U32 R7, RZ, RZ, 0x1 ;  /* 0x00000001ff077424 */ /* 0x000fe200078e00ff */
[----:B------:R3:W4:Y:S03]  /*0a70*/  F2I.U32.TRUNC.NTZ R12, R6 ;  /* 0x00000006000c7305 */ /* 0x000726000020f000 */
[----:B------:R-:W1:Y:S01]  /*0a80*/  LDC R15, c[0x0][0x648] ;  /* 0x00019200ff0f7b82 */ /* 0x000e620000000800 */
[-C--:B0-----:R-:W-:Y:S02]  /*0a90*/  SHF.L.U32 R4, R9, R26.reuse, RZ ;  /* 0x0000001a09047219 */ /* 0x081fe400000006ff */
[----:B------:R-:W-:-:S02]  /*0aa0*/  SHF.R.U64 R32, R30, R26, R5 ;  /* 0x0000001a1e207219 */ /* 0x000fc40000001205 */
[----:B------:R-:W-:Y:S02]  /*0ab0*/  LOP3.LUT R11, RZ, R4, RZ, 0x33, !PT ;  /* 0x00000004ff0b7212 */ /* 0x000fe400078e33ff */
[-C--:B------:R-:W-:Y:S01]  /*0ac0*/  SHF.R.U32.HI R5, RZ, R26.reuse, R5 ;  /* 0x0000001aff057219 */ /* 0x080fe20000011605 */
[----:B------:R-:W0:Y:S01]  /*0ad0*/  LDC R21, c[0x0][0x638] ;  /* 0x00018e00ff157b82 */ /* 0x000e220000000800 */
[----:B------:R-:W-:Y:S01]  /*0ae0*/  SHF.L.U32 R10, R7, R26, RZ ;  /* 0x0000001a070a7219 */ /* 0x000fe200000006ff */
[----:B------:R-:W-:-:S06]  /*0af0*/  IMAD.MOV.U32 R4, RZ, RZ, R32 ;  /* 0x000000ffff047224 */ /* 0x000fcc00078e0020 */
[----:B------:R-:W0:Y:S01]  /*0b00*/  LDC R43, c[0x0][0x610] ;  /* 0x00018400ff2b7b82 */ /* 0x000e220000000800 */
[----:B---34-:R-:W-:Y:S05]  /*0b10*/  @!P0 BRA `(.L_x_7) ;  /* 0x0000000000288947 */ /* 0x018fea0003800000 */
[----:B------:R-:W3:Y:S02]  /*0b20*/  LDC R9, c[0x0][0x64c] ;  /* 0x00019300ff097b82 */ /* 0x000ee40000000800 */
[----:B---3--:R-:W-:-:S05]  /*0b30*/  IADD3 R9, P0, R32, R9, RZ ;  /* 0x0000000920097210 */ /* 0x008fca0007f1e0ff */
        /* <DEDUP_REMOVED lines=8> */
.L_x_7:
[----:B-1----:R-:W-:Y:S01]  /*0bc0*/  SHF.R.U64 R4, R4, R15, R5 ;  /* 0x0000000f04047219 */ /* 0x002fe20000001205 */
[----:B--2---:R-:W-:Y:S01]  /*0bd0*/  VIADD R5, R24, 0xffffffff ;  /* 0xffffffff18057836 */ /* 0x004fe20000000000 */
[----:B------:R-:W-:Y:S01]  /*0be0*/  LOP3.LUT R11, R30, R11, RZ, 0xc0, !PT ;  /* 0x0000000b1e0b7212 */ /* 0x000fe200078ec0ff */
[----:B------:R-:W-:Y:S02]  /*0bf0*/  IMAD.MOV R12, RZ, RZ, -R12 ;  /* 0x000000ffff0c7224 */ /* 0x000fe400078e0a0c */
[----:B------:R-:W-:Y:S02]  /*0c00*/  IMAD.MOV R6, RZ, RZ, -R4 ;  /* 0x000000ffff067224 */ /* 0x000fe400078e0a04 */
[----:B------:R-:W-:Y:S01]  /*0c10*/  IMAD R11, R10, R4, R11 ;  /* 0x000000040a0b7224 */ /* 0x000fe200078e020b */
[----:B------:R-:W-:Y:S01]  /*0c20*/  LOP3.LUT R4, R20, R5, RZ, 0xc0, !PT ;  /* 0x0000000514047212 */ /* 0x000fe200078ec0ff */
[----:B------:R-:W-:Y:S02]  /*0c30*/  @P3 IMAD R0, R14, R12, R3 ;  /* 0x0000000c0e003224 */ /* 0x000fe400078e0203 */
[----:B0-----:R-:W-:-:S02]  /*0c40*/  IMAD R3, R6, R21, R32 ;  /* 0x0000001506037224 */ /* 0x001fc400078e0220 */
[----:B------:R-:W-:Y:S02]  /*0c50*/  IMAD R43, R11, R43, R0 ;  /* 0x0000002b0b2b7224 */ /* 0x000fe400078e0200 */
[----:B------:R-:W-:Y:S02]  /*0c60*/  IMAD R4, R3, R24, R4 ;  /* 0x0000001803047224 */ /* 0x000fe400078e0204 */
[----:B------:R-:W-:-:S03]  /*0c70*/  IMAD.MOV.U32 R0, RZ, RZ, 0x1 ;  /* 0x00000001ff007424 */ /* 0x000fc600078e00ff */
[----:B------:R-:W-:Y:S02]  /*0c80*/  SEL R42, R4, R43, !P3 ;  /* 0x0000002b042a7207 */ /* 0x000fe40005800000 */
[----:B------:R-:W-:-:S07]  /*0c90*/  SEL R43, R43, R4, !P3 ;  /* 0x000000042b2b7207 */ /* 0x000fce0005800000 */
.L_x_5:
[----:B------:R-:W-:-:S08]  /*0ca0*/  NOP ;  /* 0x0000000000007918 */ /* 0x000fd00000000000 */
[----:B------:R-:W0:Y:S02]  /*0cb0*/  USETMAXREG.TRY_ALLOC.CTAPOOL UP0, 0xe8 ;  /* 0x000000e8000079c8 */ /* 0x000e240008000600 */
[----:B0-----:R-:W-:-:S13]  /*0cc0*/  PLOP3.LUT P0, PT, PT, PT, UP0, 0x80, 0x0 ;  /* 0x000000000000781c */ /* 0x001fda0003f0f008 */
[----:B------:R-:W-:Y:S05]  /*0cd0*/  @!P0 BRA `(.L_x_5) ;  /* 0xfffffffc00f08947 */ /* 0x000fea000383ffff */
[----:B------:R-:W-:Y:S01]  /*0ce0*/  ULDC.64 UR4, c[0x0][0x598] ;  /* 0x0001660000047ab9 */ /* 0x000fe20000000a00 */
[----:B------:R-:W-:Y:S01]  /*0cf0*/  ULDC.64 UR36, c[0x0][0x208] ;  /* 0x0000820000247ab9 */ /* 0x000fe20000000a00 */
[----:B------:R-:W-:-:S04]  /*0d00*/  ISETP.NE.U32.AND P0, PT, RZ, UR4, PT ;  /* 0x00000004ff007c0c */ /* 0x000fc8000bf05070 */
[----:B------:R-:W-:-:S13]  /*0d10*/  ISETP.NE.AND.EX P0, PT, RZ, UR5, PT, P0 ;  /* 0x00000005ff007c0c */ /* 0x000fda000bf05300 */
[----:B------:R-:W-:Y:S05]  /*0d20*/  @!P0 BRA `(.L_x_8) ;  /* 0x00000000001c8947 */ /* 0x000fea0003800000 */
[----:B------:R-:W0:Y:S02]  /*0d30*/  LDC.64 R4, c[0x0][0x598] ;  /* 0x00016600ff047b82 */ /* 0x000e240000000a00 */
[----:B0-----:R-:W2:Y:S02]  /*0d40*/  LDG.E.64 R4, desc[UR36][R4.64] ;  /* 0x0000002404047981 */ /* 0x001ea4000c1e1b00 */
[----:B--2---:R-:W-:-:S04]  /*0d50*/  ISETP.NE.U32.AND P0, PT, R4, RZ, PT ;  /* 0x000000ff0400720c */ /* 0x004fc80003f05070 */
[----:B------:R-:W-:-:S13]  /*0d60*/  ISETP.NE.AND.EX P0, PT, R5, RZ, PT, P0 ;  /* 0x000000ff0500720c */ /* 0x000fda0003f05300 */
[----:B------:R-:W-:Y:S05]  /*0d70*/  @!P0 BRA `(.L_x_8) ;  /* 0x0000000000088947 */ /* 0x000fea0003800000 */
[----:B------:R0:W5:Y:S01]  /*0d80*/  LD.E R40, desc[UR36][R4.64] ;  /* 0x0000002404287980 */ /* 0x000162000c101900 */
[----:B------:R-:W-:Y:S05]  /*0d90*/  BRA `(.L_x_9) ;  /* 0x0000000000247947 */ /* 0x000fea0003800000 */
.L_x_8:
[----:B------:R-:W-:Y:S02]  /*0da0*/  ULDC.64 UR4, c[0x0][0x588] ;  /* 0x0001620000047ab9 */ /* 0x000fe40000000a00 */
[----:B------:R-:W-:-:S04]  /*0db0*/  ISETP.NE.U32.AND P0, PT, RZ, UR4, PT ;  /* 0x00000004ff007c0c */ /* 0x000fc8000bf05070 */
[----:B------:R-:W-:-:S13]  /*0dc0*/  ISETP.NE.AND.EX P0, PT, RZ, UR5, PT, P0 ;  /* 0x00000005ff007c0c */ /* 0x000fda000bf05300 */
[----:B------:R-:W-:Y:S05]  /*0dd0*/  @!P0 BRA `(.L_x_10) ;  /* 0x00000000000c8947 */ /* 0x000fea0003800000 */
[----:B------:R-:W0:Y:S02]  /*0de0*/  LDC.64 R40, c[0x0][0x588] ;  /* 0x00016200ff287b82 */ /* 0x000e240000000a00 */
[----:B0-----:R1:W5:Y:S01]  /*0df0*/  LDG.E R40, desc[UR36][R40.64] ;  /* 0x0000002428287981 */ /* 0x001362000c1e1900 */
[----:B------:R-:W-:Y:S05]  /*0e00*/  BRA `(.L_x_9) ;  /* 0x0000000000087947 */ /* 0x000fea0003800000 */
.L_x_10:
[----:B------:R-:W-:Y:S02]  /*0e10*/  ULDC UR4, c[0x0][0x580] ;  /* 0x0001600000047ab9 */ /* 0x000fe40000000800 */
[----:B------:R-:W-:-:S07]  /*0e20*/  IMAD.U32 R40, RZ, RZ, UR4 ;  /* 0x00000004ff287e24 */ /* 0x000fce000f8e00ff */
.L_x_9:
[----:B------:R-:W-:Y:S02]  /*0e30*/  ULDC.64 UR4, c[0x0][0x5a0] ;  /* 0x0001680000047ab9 */ /* 0x000fe40000000a00 */
[----:B------:R-:W-:-:S04]  /*0e40*/  ISETP.NE.U32.AND P0, PT, RZ, UR4, PT ;  /* 0x00000004ff007c0c */ /* 0x000fc8000bf05070 */
[----:B------:R-:W-:-:S13]  /*0e50*/  ISETP.NE.AND.EX P0, PT, RZ, UR5, PT, P0 ;  /* 0x00000005ff007c0c */ /* 0x000fda000bf05300 */
[----:B------:R-:W-:Y:S05]  /*0e60*/  @!P0 BRA `(.L_x_11) ;  /* 0x00000000001c8947 */ /* 0x000fea0003800000 */
[----:B0-----:R-:W0:Y:S02]  /*0e70*/  LDC.64 R4, c[0x0][0x5a0] ;  /* 0x00016800ff047b82 */ /* 0x001e240000000a00 */
[----:B0-----:R-:W2:Y:S02]  /*0e80*/  LDG.E.64 R4, desc[UR36][R4.64] ;  /* 0x0000002404047981 */ /* 0x001ea4000c1e1b00 */
[----:B--2---:R-:W-:-:S04]  /*0e90*/  ISETP.NE.U32.AND P0, PT, R4, RZ, PT ;  /* 0x000000ff0400720c */ /* 0x004fc80003f05070 */
[----:B------:R-:W-:-:S13]  /*0ea0*/  ISETP.NE.AND.EX P0, PT, R5, RZ, PT, P0 ;  /* 0x000000ff0500720c */ /* 0x000fda0003f05300 */
[----:B------:R-:W-:Y:S05]  /*0eb0*/  @!P0 BRA `(.L_x_11) ;  /* 0x0000000000088947 */ /* 0x000fea0003800000 */
[----:B-1----:R0:W5:Y:S01]  /*0ec0*/  LD.E R41, desc[UR36][R4.64] ;  /* 0x0000002404297980 */ /* 0x002162000c101900 */
[----:B------:R-:W-:Y:S05]  /*0ed0*/  BRA `(.L_x_12) ;  /* 0x0000000000247947 */ /* 0x000fea0003800000 */
.L_x_11:
[----:B------:R-:W-:Y:S02]  /*0ee0*/  ULDC.64 UR4, c[0x0][0x590] ;  /* 0x0001640000047ab9 */ /* 0x000fe40000000a00 */
[----:B------:R-:W-:-:S04]  /*0ef0*/  ISETP.NE.U32.AND P0, PT, RZ, UR4, PT ;  /* 0x00000004ff007c0c */ /* 0x000fc8000bf05070 */
[----:B------:R-:W-:-:S13]  /*0f00*/  ISETP.NE.AND.EX P0, PT, RZ, UR5, PT, P0 ;  /* 0x00000005ff007c0c */ /* 0x000fda000bf05300 */
[----:B------:R-:W-:Y:S05]  /*0f10*/  @!P0 BRA `(.L_x_13) ;  /* 0x00000000000c8947 */ /* 0x000fea0003800000 */
[----:B0-----:R-:W1:Y:S02]  /*0f20*/  LDC.64 R4, c[0x0][0x590] ;  /* 0x00016400ff047b82 */ /* 0x001e640000000a00 */
[----:B-1----:R1:W5:Y:S01]  /*0f30*/  LDG.E R41, desc[UR36][R4.64] ;  /* 0x0000002404297981 */ /* 0x002362000c1e1900 */
[----:B------:R-:W-:Y:S05]  /*0f40*/  BRA `(.L_x_12) ;  /* 0x0000000000087947 */ /* 0x000fea0003800000 */
.L_x_13:
[----:B------:R-:W-:Y:S02]  /*0f50*/  ULDC UR4, c[0x0][0x584] ;  /* 0x0001610000047ab9 */ /* 0x000fe40000000800 */
[----:B-1----:R-:W-:-:S07]  /*0f60*/  IMAD.U32 R41, RZ, RZ, UR4 ;  /* 0x00000004ff297e24 */ /* 0x002fce000f8e00ff */
.L_x_12:
[----:B------:R-:W-:-:S13]  /*0f70*/  LOP3.LUT P0, RZ, R0, 0xff, RZ, 0xc0, !PT ;  /* 0x000000ff00ff7812 */ /* 0x000fda000780c0ff */
[----:B------:R-:W-:Y:S05]  /*0f80*/  @!P0 EXIT ;  /* 0x000000000000894d */ /* 0x000fea0003800000 */
[----:B------:R-:W-:Y:S01]  /*0f90*/  ULDC UR4, c[0x0][0x28c] ;  /* 0x0000a30000047ab9 */ /* 0x000fe20000000800 */
[----:B------:R-:W-:Y:S01]  /*0fa0*/  LOP3.LUT R56, R19, 0x1, RZ, 0xfc, !PT ;  /* 0x0000000113387812 */ /* 0x000fe200078efcff */
[----:B------:R-:W-:Y:S01]  /*0fb0*/  UIADD3 UR4, UR4, 0x3f, URZ ;  /* 0x0000003f04047890 */ /* 0x000fe2000fffe03f */
[----:B------:R-:W-:Y:S01]  /*0fc0*/  UMOV UR38, URZ ;  /* 0x0000003f00267c82 */ /* 0x000fe20008000000 */
[----:B------:R-:W-:Y:S02]  /*0fd0*/  UMOV UR39, URZ ;  /* 0x0000003f00277c82 */ /* 0x000fe40008000000 */
[----:B------:R-:W-:-:S04]  /*0fe0*/  USHF.R.S32.HI UR5, URZ, 0x1f, UR4 ;  /* 0x0000001f3f057899 */ /* 0x000fc80008011404 */
[----:B------:R-:W-:-:S04]  /*0ff0*/  ULEA.HI UR5, UR5, UR4, URZ, 0x6 ;  /* 0x0000000405057291 */ /* 0x000fc8000f8f303f */
[----:B------:R-:W-:-:S12]  /*1000*/  USHF.R.S32.HI UR40, URZ, 0x6, UR5 ;  /* 0x000000063f287899 */ /* 0x000fd80008011405 */
.L_x_61:
[----:B------:R-:W-:Y:S01]  /*1010*/  LOP3.LUT R0, R18, 0x80, RZ, 0xc0, !PT ;  /* 0x0000008012007812 */ /* 0x000fe200078ec0ff */
[----:B--2---:R-:W2:Y:S01]  /*1020*/  S2UR UR7, SR_CgaCtaId ;  /* 0x00000000000779c3 */ /* 0x004ea20000008800 */
[----:B------:R-:W-:Y:S02]  /*1030*/  UMOV UR6, 0x400 ;  /* 0x0000040000067882 */ /* 0x000fe40000000000 */
[----:B------:R-:W-:-:S06]  /*1040*/  SHF.R.U32.HI R0, RZ, 0x7, R0 ;  /* 0x00000007ff007819 */ /* 0x000fcc0000011600 */
[----:B---3--:R-:W3:Y:S01]  /*1050*/  SHFL.IDX PT, R0, R0, RZ, 0x1f ;  /* 0x00001fff00007589 */ /* 0x008ee200000e0000 */
[----:B--2---:R-:W-:Y:S01]  /*1060*/  ULEA UR42, UR7, UR6, 0x18 ;  /* 0x00000006072a7291 */ /* 0x004fe2000f8ec03f */
[----:B---3--:R-:W-:-:S13]  /*1070*/  R2UR UR4, R0 ;  /* 0x00000000000472ca */ /* 0x008fda00000e0000 */
[----:B------:R-:W-:-:S04]  /*1080*/  ULEA.HI UR5, UR4, UR4, URZ, 0x1 ;  /* 0x0000000404057291 */ /* 0x000fc8000f8f083f */
[----:B------:R-:W-:-:S04]  /*1090*/  ULOP3.LUT UR5, UR5, 0x7fffe, URZ, 0xc0, !UPT ;  /* 0x0007fffe05057892 */ /* 0x000fc8000f8ec03f */
[----:B------:R-:W-:-:S03]  /*10a0*/  UIADD3 UR5, UR4, -UR5, URZ ;  /* 0x8000000504057290 */ /* 0x000fc6000fffe03f */
[----:B------:R-:W-:Y:S01]  /*10b0*/  ULDC UR4, c[0x0][0x28c] ;  /* 0x0000a30000047ab9 */ /* 0x000fe20000000800 */
[----:B------:R-:W-:Y:S01]  /*10c0*/  ULEA UR5, UR5, UR42, 0xd ;  /* 0x0000002a05057291 */ /* 0x000fe2000f8e683f */
[----:B------:R-:W-:-:S03]  /*10d0*/  ISETP.LT.AND P0, PT, RZ, UR4, PT ;  /* 0x00000004ff007c0c */ /* 0x000fc6000bf01270 */
[----:B------:R-:W-:-:S04]  /*10e0*/  UIADD3 UR5, UR5, 0x180, URZ ;  /* 0x0000018005057890 */ /* 0x000fc8000fffe03f */
[----:B------:R-:W-:-:S04]  /*10f0*/  USHF.R.U32.HI UR5, URZ, 0x4, UR5 ;  /* 0x000000043f057899 */ /* 0x000fc80008011605 */
[----:B------:R-:W-:Y:S02]  /*1100*/  ULOP3.LUT UR41, UR5, 0x3fff, URZ, 0xc0, !UPT ;  /* 0x00003fff05297892 */ /* 0x000fe4000f8ec03f */
[----:B----45:R-:W-:Y:S10]  /*1110*/  @P0 BRA `(.L_x_14) ;  /* 0x0000000000400947 */ /* 0x030ff40003800000 */
[----:B------:R-:W-:Y:S01]  /*1120*/  MOV R0, 0x0 ;  /* 0x0000000000007802 */ /* 0x000fe20000000f00 */
[----:B------:R-:W-:Y:S01]  /*1130*/  ULDC.64 UR4, c[0x4][0x68] ;  /* 0x01001a0000047ab9 */ /* 0x000fe20000000a00 */
[----:B------:R-:W-:Y:S01]  /*1140*/  ULDC.64 UR6, c[0x4][0x8] ;  /* 0x0100020000067ab9 */ /* 0x000fe20000000a00 */
[----:B01----:R-:W-:Y:S01]  /*1150*/  IMAD.U32 R4, RZ, RZ, UR4 ;  /* 0x00000004ff047e24 */ /* 0x003fe2000f8e00ff */
[----:B------:R0:W1:Y:S01]  /*1160*/  LDC.64 R14, c[0x4][R0] ;  /* 0x01000000000e7b82 */ /* 0x0000620000000a00 */
[----:B------:R-:W-:Y:S01]  /*1170*/  IMAD.U32 R5, RZ, RZ, UR5 ;  /* 0x00000005ff057e24 */ /* 0x000fe2000f8e00ff */
[----:B------:R-:W-:Y:S01]  /*1180*/  ULDC.64 UR4, c[0x4][0x70] ;  /* 0x01001c0000047ab9 */ /* 0x000fe20000000a00 */
[----:B------:R-:W-:Y:S02]  /*1190*/  IMAD.U32 R10, RZ, RZ, UR6 ;  /* 0x00000006ff0a7e24 */ /* 0x000fe4000f8e00ff */
[----:B------:R-:W-:Y:S02]  /*11a0*/  IMAD.U32 R6, RZ, RZ, UR4 ;  /* 0x00000004ff067e24 */ /* 0x000fe4000f8e00ff */
[----:B------:R-:W-:-:S02]  /*11b0*/  IMAD.U32 R7, RZ, RZ, UR5 ;  /* 0x00000005ff077e24 */ /* 0x000fc4000f8e00ff */
[----:B------:R-:W-:Y:S02]  /*11c0*/  IMAD.U32 R11, RZ, RZ, UR7 ;  /* 0x00000007ff0b7e24 */ /* 0x000fe4000f8e00ff */
[----:B------:R-:W-:Y:S02]  /*11d0*/  IMAD.MOV.U32 R8, RZ, RZ, 0x1e1 ;  /* 0x000001e1ff087424 */ /* 0x000fe400078e00ff */
[----:B------:R-:W-:Y:S02]  /*11e0*/  IMAD.MOV.U32 R12, RZ, RZ, 0x1 ;  /* 0x00000001ff0c7424 */ /* 0x000fe400078e00ff */
[----:B0-----:R-:W-:-:S07]  /*11f0*/  IMAD.MOV.U32 R13, RZ, RZ, RZ ;  /* 0x000000ffff0d7224 */ /* 0x001fce00078e00ff */
[----:B------:R-:W-:-:S07]  /*1200*/  LEPC R20, `(.L_x_14) ;  /* 0x000000001014794e */ /* 0x000fce0000000000 */
[----:B-1---5:R-:W-:Y:S05]  /*1210*/  CALL.ABS.NOINC R14 ;  /* 0x000000000e007343 */ /* 0x022fea0003c00000 */
.L_x_14:
[----:B------:R-:W-:-:S13]  /*1220*/  ISETP.NE.AND P0, PT, R56, 0x3, PT ;  /* 0x000000033800780c */ /* 0x000fda0003f05270 */
[----:B------:R-:W-:Y:S05]  /*1230*/  @!P0 BRA `(.L_x_15) ;  /* 0x0000000000048947 */ /* 0x000fea0003800000 */
[----:B------:R-:W-:Y:S01]  /*1240*/  BPT.TRAP 0x1 ;  /* 0x000000040000795c */ /* 0x000fe20000300000 */
.L_x_15:
[----:B------:R-:W-:Y:S02]  /*1250*/  IMAD.U32 R3, RZ, RZ, UR39 ;  /* 0x00000027ff037e24 */ /* 0x000fe4000f8e00ff */
[----:B------:R-:W-:-:S03]  /*1260*/  IMAD.U32 R0, RZ, RZ, UR38 ;  /* 0x00000026ff007e24 */ /* 0x000fc6000f8e00ff */
[----:B------:R-:W-:Y:S02]  /*1270*/  LEA R3, R3, UR42, 0x3 ;  /* 0x0000002a03037c11 */ /* 0x000fe4000f8e18ff */
[----:B------:R-:W-:-:S04]  /*1280*/  SHF.L.U32 R0, R0, 0x1f, RZ ;  /* 0x0000001f00007819 */ /* 0x000fc800000006ff */
[----:B------:R2:W3:Y:S01]  /*1290*/  SYNCS.PHASECHK.TRANS64.TRYWAIT P1, [R3+URZ], R0 ;  /* 0x00000000030075a7 */ /* 0x0004e2000802017f */
[----:B------:R-:W-:Y:S05]  /*12a0*/  @!P0 BRA `(.L_x_16) ;  /* 0x0000000000048947 */ /* 0x000fea0003800000 */
[----:B------:R-:W-:Y:S01]  /*12b0*/  BPT.TRAP 0x1 ;  /* 0x000000040000795c */ /* 0x000fe20000300000 */
.L_x_16:
[----:B---3--:R-:W-:Y:S05]  /*12c0*/  @P1 BRA `(.L_x_17) ;  /* 0x0000000000081947 */ /* 0x008fea0003800000 */
[----:B------:R-:W3:Y:S02]  /*12d0*/  SYNCS.PHASECHK.TRANS64.TRYWAIT P1, [R3+URZ], R0 ;  /* 0x00000000030075a7 */ /* 0x000ee4000802017f */
[----:B---3--:R-:W-:Y:S05]  /*12e0*/  @!P1 BRA `(.L_x_18) ;  /* 0x0000004000b49947 */ /* 0x008fea0003800000 */
.L_x_17:
[----:B------:R-:W-:-:S04]  /*12f0*/  UISETP.LT.AND UP0, UPT, UR40, 0x1, UPT ;  /* 0x000000012800788c */ /* 0x000fc8000bf01270 */
[----:B------:R-:W-:-:S04]  /*1300*/  USEL UR4, UR40, 0x1, UP0 ;  /* 0x0000000128047887 */ /* 0x000fc80008000000 */
[----:B------:R-:W-:-:S06]  /*1310*/  UIADD3 UR4, UR40, -UR4, URZ ;  /* 0x8000000428047290 */ /* 0x000fcc000fffe03f */
[----:B--23--:R-:W-:Y:S01]  /*1320*/  IMAD.U32 R0, RZ, RZ, UR4 ;  /* 0x00000004ff007e24 */ /* 0x00cfe2000f8e00ff */
[----:B------:R-:W-:Y:S05]  /*1330*/  WARPSYNC.ALL ;  /* 0x0000000000007948 */ /* 0x000fea0003800000 */
[----:B------:R-:W-:Y:S01]  /*1340*/  ISETP.GE.AND P1, PT, R0, 0x1, PT ;  /* 0x000000010000780c */ /* 0x000fe20003f26270 */
[----:B------:R-:W-:Y:S01]  /*1350*/  UIADD3 UR4, UR42, 0x30180, URZ ;  /* 0x000301802a047890 */ /* 0x000fe2000fffe03f */
[----:B------:R-:W-:Y:S01]  /*1360*/  WARPGROUP.ARRIVE ;  /* 0x00000000000079c5 */ /* 0x000fe20000000000 */
[----:B------:R-:W-:Y:S01]  /*1370*/  UMOV UR9, 0x40000040 ;  /* 0x4000004000097882 */ /* 0x000fe20000000000 */
[----:B------:R-:W-:Y:S01]  /*1380*/  UMOV UR11, 0x40000040 ;  /* 0x40000040000b7882 */ /* 0x000fe20000000000 */
[----:B------:R-:W-:-:S04]  /*1390*/  USHF.R.U32.HI UR4, URZ, 0x4, UR4 ;  /* 0x000000043f047899 */ /* 0x000fc80008011604 */
[----:B------:R-:W-:Y:S02]  /*13a0*/  ULOP3.LUT UR5, UR4, 0x3fff, URZ, 0xc0, !UPT ;  /* 0x00003fff04057892 */ /* 0x000fe4000f8ec03f */
[----:B------:R-:W-:Y:S02]  /*13b0*/  ULOP3.LUT UR4, UR41, 0x10000, URZ, 0xfc, !UPT ;  /* 0x0001000029047892 */ /* 0x000fe4000f8efc3f */
[----:B------:R-:W-:Y:S02]  /*13c0*/  ULOP3.LUT UR5, UR5, 0x10000, URZ, 0xfc, !UPT ;  /* 0x0001000005057892 */ /* 0x000fe4000f8efc3f */
[----:B------:R-:W-:Y:S02]  /*13d0*/  UIMAD UR7, UR39, 0x600, UR4 ;  /* 0x00000600270778a4 */ /* 0x000fe4000f8e0204 */
[----:B------:R-:W-:Y:S02]  /*13e0*/  ULEA UR6, UR39, UR5, 0x7 ;  /* 0x0000000527067291 */ /* 0x000fe4000f8e383f */
[----:B------:R-:W-:-:S03]  /*13f0*/  UIADD3 UR12, UR7, 0x400, URZ ;  /* 0x00000400070c7890 */ /* 0x000fc6000fffe03f */
[----:B------:R-:W-:Y:S02]  /*1400*/  UMOV UR8, UR7 ;  /* 0x0000000700087c82 */ /* 0x000fe40008000000 */
[----:B------:R-:W-:Y:S02]  /*1410*/  UMOV UR10, UR6 ;  /* 0x00000006000a7c82 */ /* 0x000fe40008000000 */
[----:B------:R-:W-:Y:S01]  /*1420*/  HGMMA.64x16x16.F32.BF16 R32, gdesc[UR8], RZ, !UPT, gsb0 ;  /* 0x00200000082079f0 */ /* 0x000fe2000c0018ff */
[----:B------:R-:W-:Y:S01]  /*1430*/  UMOV UR8, UR12 ;  /* 0x0000000c00087c82 */ /* 0x000fe20008000000 */
[----:B------:R-:W-:Y:S01]  /*1440*/  UMOV UR9, 0x40000040 ;  /* 0x4000004000097882 */ /* 0x000fe20000000000 */
[----:B------:R-:W-:Y:S01]  /*1450*/  UIADD3 UR12, UR7, 0x402, URZ ;  /* 0x00000402070c7890 */ /* 0x000fe2000fffe03f */
[----:B------:R-:W-:Y:S02]  /*1460*/  WARPGROUP.DEPBAR.LE gsb0, 0x0 ;  /* 0x00008000000079c5 */ /* 0x000fe40000010000 */
[----:B------:R-:W-:-:S06]  /*1470*/  WARPGROUP.ARRIVE ;  /* 0x00000000000079c5 */ /* 0x000fcc0000000000 */
[----:B------:R-:W-:Y:S01]  /*1480*/  HGMMA.64x16x16.F32.BF16 R24, gdesc[UR8], RZ, !UPT, gsb0 ;  /* 0x00200000081879f0 */ /* 0x000fe2000c0018ff */
[----:B------:R-:W-:Y:S02]  /*1490*/  UIADD3 UR8, UR7, 0x2, URZ ;  /* 0x0000000207087890 */ /* 0x000fe4000fffe03f */
[----:B------:R-:W-:Y:S01]  /*14a0*/  UIADD3 UR10, UR6, 0x2, URZ ;  /* 0x00000002060a7890 */ /* 0x000fe2000fffe03f */
[----:B------:R-:W-:Y:S01]  /*14b0*/  UMOV UR9, 0x40000040 ;  /* 0x4000004000097882 */ /* 0x000fe20000000000 */
[----:B------:R-:W-:Y:S01]  /*14c0*/  UMOV UR11, 0x40000040 ;  /* 0x40000040000b7882 */ /* 0x000fe20000000000 */
[----:B------:R-:W-:Y:S02]  /*14d0*/  WARPGROUP.DEPBAR.LE gsb0, 0x0 ;  /* 0x00008000000079c5 */ /* 0x000fe40000010000 */
[----:B------:R-:W-:-:S06]  /*14e0*/  WARPGROUP.ARRIVE ;  /* 0x00000000000079c5 */ /* 0x000fcc0000000000 */
[----:B------:R-:W-:Y:S01]  /*14f0*/  HGMMA.64x16x16.F32.BF16 R32, gdesc[UR8], R32, gsb0 ;  /* 0x00200000082079f0 */ /* 0x000fe20008001820 */
[----:B------:R-:W-:Y:S01]  /*1500*/  UMOV UR8, UR12 ;  /* 0x0000000c00087c82 */ /* 0x000fe20008000000 */
[----:B------:R-:W-:Y:S01]  /*1510*/  UMOV UR9, 0x40000040 ;  /* 0x4000004000097882 */ /* 0x000fe20000000000 */
[----:B------:R-:W-:Y:S01]  /*1520*/  UIADD3 UR12, UR7, 0x404, URZ ;  /* 0x00000404070c7890 */ /* 0x000fe2000fffe03f */
[----:B------:R-:W-:Y:S02]  /*1530*/  WARPGROUP.DEPBAR.LE gsb0, 0x0 ;  /* 0x00008000000079c5 */ /* 0x000fe40000010000 */
[----:B------:R-:W-:-:S06]  /*1540*/  WARPGROUP.ARRIVE ;  /* 0x00000000000079c5 */ /* 0x000fcc0000000000 */
[----:B------:R-:W-:Y:S01]  /*1550*/  HGMMA.64x16x16.F32.BF16 R24, gdesc[UR8], R24, gsb0 ;  /* 0x00200000081879f0 */ /* 0x000fe20008001818 */
        /* <DEDUP_REMOVED lines=9> */
[----:B------:R-:W-:Y:S02]  /*15f0*/  WARPGROUP.DEPBAR.LE gsb0, 0x0 ;  /* 0x00008000000079c5 */ /* 0x000fe40000010000 */
[----:B------:R-:W-:-:S06]  /*1600*/  WARPGROUP.ARRIVE ;  /* 0x00000000000079c5 */ /* 0x000fcc0000000000 */
[----:B------:R-:W-:Y:S01]  /*1610*/  HGMMA.64x16x16.F32.BF16 R24, gdesc[UR8], R24, gsb0 ;  /* 0x00200000081879f0 */ /* 0x000fe20008001818 */
[----:B------:R-:W-:Y:S02]  /*1620*/  UIADD3 UR8, UR7, 0x6, URZ ;  /* 0x0000000607087890 */ /* 0x000fe4000fffe03f */
[----:B------:R-:W-:Y:S01]  /*1630*/  UIADD3 UR10, UR6, 0x6, URZ ;  /* 0x00000006060a7890 */ /* 0x000fe2000fffe03f */
[----:B------:R-:W-:Y:S01]  /*1640*/  UMOV UR9, 0x40000040 ;  /* 0x4000004000097882 */ /* 0x000fe20000000000 */
[----:B------:R-:W-:Y:S01]  /*1650*/  UMOV UR11, 0x40000040 ;  /* 0x40000040000b7882 */ /* 0x000fe20000000000 */
[----:B------:R-:W-:Y:S01]  /*1660*/  UIADD3 UR7, UR7, 0x406, URZ ;  /* 0x0000040607077890 */ /* 0x000fe2000fffe03f */
[----:B------:R-:W-:Y:S02]  /*1670*/  WARPGROUP.DEPBAR.LE gsb0, 0x0 ;  /* 0x00008000000079c5 */ /* 0x000fe40000010000 */
[----:B------:R-:W-:-:S06]  /*1680*/  WARPGROUP.ARRIVE ;  /* 0x00000000000079c5 */ /* 0x000fcc0000000000 */
[----:B------:R-:W-:Y:S01]  /*1690*/  HGMMA.64x16x16.F32.BF16 R32, gdesc[UR8], R32, gsb0 ;  /* 0x00200000082079f0 */ /* 0x000fe20008001820 */
[----:B------:R-:W-:Y:S01]  /*16a0*/  UMOV UR8, UR7 ;  /* 0x0000000700087c82 */ /* 0x000fe20008000000 */
[----:B------:R-:W-:Y:S01]  /*16b0*/  UMOV UR9, 0x40000040 ;  /* 0x4000004000097882 */ /* 0x000fe20000000000 */
[----:B------:R-:W-:Y:S02]  /*16c0*/  WARPGROUP.DEPBAR.LE gsb0, 0x0 ;  /* 0x00008000000079c5 */ /* 0x000fe40000010000 */
[----:B------:R-:W-:-:S06]  /*16d0*/  WARPGROUP.ARRIVE ;  /* 0x00000000000079c5 */ /* 0x000fcc0000000000 */
[----:B------:R-:W-:Y:S03]  /*16e0*/  HGMMA.64x16x16.F32.BF16 R24, gdesc[UR8], R24, gsb0 ;  /* 0x00200000081879f0 */ /* 0x000fe60008001818 */
[----:B------:R-:W-:Y:S02]  /*16f0*/  WARPGROUP.DEPBAR.LE gsb0, 0x0 ;  /* 0x00008000000079c5 */ /* 0x000fe40000010000 */
[----:B------:R-:W-:Y:S05]  /*1700*/  @!P1 BRA `(.L_x_19) ;  /* 0x0000000400789947 */ /* 0x000fea0003800000 */
[----:B------:R-:W-:-:S04]  /*1710*/  UIADD3 UR6, UR39, 0x1, URZ ;  /* 0x0000000127067890 */ /* 0x000fc8000fffe03f */
[----:B------:R-:W-:-:S04]  /*1720*/  UISETP.NE.AND UP0, UPT, UR6, 0x8, UPT ;  /* 0x000000080600788c */ /* 0x000fc8000bf05270 */
[----:B------:R-:W-:Y:S02]  /*1730*/  USEL UR7, URZ, 0x1, UP0 ;  /* 0x000000013f077887 */ /* 0x000fe40008000000 */
[----:B------:R-:W-:Y:S02]  /*1740*/  USEL UR6, UR6, URZ, UP0 ;  /* 0x0000003f06067287 */ /* 0x000fe40008000000 */
[----:B------:R-:W-:-:S06]  /*1750*/  ULOP3.LUT UR7, UR38, UR7, URZ, 0x3c, !UPT ;  /* 0x0000000726077292 */ /* 0x000fcc000f8e3c3f */
[----:B01----:R-:W-:Y:S01]  /*1760*/  IMAD.U32 R5, RZ, RZ, UR7 ;  /* 0x00000007ff057e24 */ /* 0x003fe2000f8e00ff */
[----:B------:R-:W-:-:S06]  /*1770*/  UMOV UR7, UR39 ;  /* 0x0000002700077c82 */ /* 0x000fcc0008000000 */
.L_x_26:
[----:B01----:R-:W-:Y:S05]  /*1780*/  @!P0 BRA `(.L_x_20) ;  /* 0x0000000000048947 */ /* 0x003fea0003800000 */
[----:B------:R-:W-:Y:S01]  /*1790*/  BPT.TRAP 0x1 ;  /* 0x000000040000795c */ /* 0x000fe20000300000 */
.L_x_20:
[----:B------:R-:W0:Y:S01]  /*17a0*/  S2UR UR9, SR_CgaCtaId ;  /* 0x00000000000979c3 */ /* 0x000e220000008800 */
[----:B------:R-:W-:Y:S01]  /*17b0*/  UMOV UR8, 0x400 ;  /* 0x0000040000087882 */ /* 0x000fe20000000000 */
[----:B------:R-:W-:Y:S01]  /*17c0*/  SHF.L.U32 R3, R5, 0x1f, RZ ;  /* 0x0000001f05037819 */ /* 0x000fe200000006ff */
[----:B0-----:R-:W-:-:S04]  /*17d0*/  ULEA UR15, UR9, UR8, 0x18 ;  /* 0x00000008090f7291 */ /* 0x001fc8000f8ec03f */
[----:B------:R-:W-:-:S09]  /*17e0*/  ULEA UR8, UR6, UR15, 0x3 ;  /* 0x0000000f06087291 */ /* 0x000fd2000f8e183f */
[----:B------:R0:W1:Y:S01]  /*17f0*/  SYNCS.PHASECHK.TRANS64.TRYWAIT P1, [UR8], R3 ;  /* 0x00000003ff0075a7 */ /* 0x0000620008020148 */
[----:B------:R-:W-:Y:S05]  /*1800*/  @!P0 BRA `(.L_x_21) ;  /* 0x0000000000048947 */ /* 0x000fea0003800000 */
[----:B------:R-:W-:Y:S01]  /*1810*/  BPT.TRAP 0x1 ;  /* 0x000000040000795c */ /* 0x000fe20000300000 */
.L_x_21:
[----:B-1----:R-:W-:Y:S05]  /*1820*/  @P1 BRA `(.L_x_22) ;  /* 0x0000000000081947 */ /* 0x002fea0003800000 */
[----:B------:R-:W1:Y:S02]  /*1830*/  SYNCS.PHASECHK.TRANS64.TRYWAIT P1, [UR8], R3 ;  /* 0x00000003ff0075a7 */ /* 0x000e640008020148 */
[----:B-1----:R-:W-:Y:S05]  /*1840*/  @!P1 BRA `(.L_x_23) ;  /* 0x0000003c00709947 */ /* 0x002fea0003800000 */
.L_x_22:
[----:B------:R-:W-:Y:S01]  /*1850*/  ULEA UR12, UR6, UR5, 0x7 ;  /* 0x00000005060c7291 */ /* 0x000fe2000f8e383f */
[----:B------:R-:W-:Y:S01]  /*1860*/  WARPGROUP.ARRIVE ;  /* 0x00000000000079c5 */ /* 0x000fe20000000000 */
[----:B------:R-:W-:Y:S01]  /*1870*/  UIMAD UR13, UR6, 0x600, UR4 ;  /* 0x00000600060d78a4 */ /* 0x000fe2000f8e0204 */
[----:B------:R-:W-:Y:S01]  /*1880*/  UMOV UR11, 0x40000040 ;  /* 0x40000040000b7882 */ /* 0x000fe20000000000 */
[----:B------:R-:W-:Y:S02]  /*1890*/  UMOV UR9, 0x40000040 ;  /* 0x4000004000097882 */ /* 0x000fe40000000000 */
[----:B------:R-:W-:Y:S01]  /*18a0*/  UIADD3 UR14, UR13, 0x400, URZ ;  /* 0x000004000d0e7890 */ /* 0x000fe2000fffe03f */
[----:B------:R-:W-:Y:S02]  /*18b0*/  UMOV UR10, UR12 ;  /* 0x0000000c000a7c82 */ /* 0x000fe40008000000 */
[----:B------:R-:W-:Y:S02]  /*18c0*/  UMOV UR8, UR13 ;  /* 0x0000000d00087c82 */ /* 0x000fe40008000000 */
[----:B------:R-:W-:Y:S01]  /*18d0*/  HGMMA.64x16x16.F32.BF16 R32, gdesc[UR8], R32, gsb0 ;  /* 0x00200000082079f0 */ /* 0x000fe20008001820 */
[----:B------:R-:W-:Y:S01]  /*18e0*/  UMOV UR9, 0x40000040 ;  /* 0x4000004000097882 */ /* 0x000fe20000000000 */
[----:B------:R-:W-:Y:S01]  /*18f0*/  UMOV UR8, UR14 ;  /* 0x0000000e00087c82 */ /* 0x000fe20008000000 */
[----:B------:R-:W-:Y:S01]  /*1900*/  UIADD3 UR14, UR13, 0x402, URZ ;  /* 0x000004020d0e7890 */ /* 0x000fe2000fffe03f */
[----:B------:R-:W-:-:S02]  /*1910*/  WARPGROUP.DEPBAR.LE gsb0, 0x0 ;  /* 0x00008000000079c5 */ /* 0x000fc40000010000 */
        /* <DEDUP_REMOVED lines=42> */
[----:B------:R-:W-:Y:S01]  /*1bc0*/  BPT.TRAP 0x1 ;  /* 0x000000040000795c */ /* 0x000fe20000300000 */
.L_x_24:
[----:B------:R-:W-:Y:S01]  /*1bd0*/  ULEA UR8, UR7, UR15, 0x3 ;  /* 0x0000000f07087291 */ /* 0x000fe2000f8e183f */
[----:B------:R-:W-:-:S03]  /*1be0*/  ISETP.GT.U32.AND P1, PT, R19, 0x1, PT ;  /* 0x000000011300780c */ /* 0x000fc60003f24070 */
[----:B------:R-:W-:-:S04]  /*1bf0*/  UIADD3 UR8, UR8, 0x40, URZ ;  /* 0x0000004008087890 */ /* 0x000fc8000fffe03f */
[----:B------:R-:W-:-:S09]  /*1c00*/  UPRMT UR8, URZ, 0x654, UR8 ;  /* 0x000006543f087896 */ /* 0x000fd20008000008 */
[----:B------:R-:W-:Y:S01]  /*1c10*/  SYNCS.ARRIVE.TRANS64.RED.A1T0 RZ, [UR8], RZ ;  /* 0x000000ffffff79a7 */ /* 0x000fe20008100408 */
[----:B------:R-:W-:Y:S05]  /*1c20*/  @P1 BRA `(.L_x_25) ;  /* 0x0000000000041947 */ /* 0x000fea0003800000 */
[----:B------:R-:W-:Y:S01]  /*1c30*/  BPT.TRAP 0x1 ;  /* 0x000000040000795c */ /* 0x000fe20000300000 */
.L_x_25:
[----:B------:R-:W-:Y:S01]  /*1c40*/  UIADD3 UR6, UR6, 0x1, URZ ;  /* 0x0000000106067890 */ /* 0x000fe2000fffe03f */
[C---:B------:R-:W-:Y:S01]  /*1c50*/  ISETP.GT.AND P1, PT, R0.reuse, 0x1, PT ;  /* 0x000000010000780c */ /* 0x040fe20003f24270 */
[----:B------:R-:W-:Y:S01]  /*1c60*/  UIADD3 UR7, UR7, 0x1, URZ ;  /* 0x0000000107077890 */ /* 0x000fe2000fffe03f */
[----:B------:R-:W-:Y:S01]  /*1c70*/  VIADD R0, R0, 0xffffffff ;  /* 0xffffffff00007836 */ /* 0x000fe20000000000 */
[----:B------:R-:W-:Y:S02]  /*1c80*/  UISETP.NE.AND UP0, UPT, UR6, 0x8, UPT ;  /* 0x000000080600788c */ /* 0x000fe4000bf05270 */
[----:B------:R-:W-:Y:S02]  /*1c90*/  UISETP.NE.AND UP1, UPT, UR7, 0x8, UPT ;  /* 0x000000080700788c */ /* 0x000fe4000bf25270 */
[----:B------:R-:W-:Y:S02]  /*1ca0*/  USEL UR8, URZ, 0x1, UP0 ;  /* 0x000000013f087887 */ /* 0x000fe40008000000 */
[----:B------:R-:W-:-:S02]  /*1cb0*/  USEL UR6, UR6, URZ, UP0 ;  /* 0x0000003f06067287 */ /* 0x000fc40008000000 */
[----:B------:R-:W-:Y:S02]  /*1cc0*/  USEL UR7, UR7, URZ, UP1 ;  /* 0x0000003f07077287 */ /* 0x000fe40008800000 */
[----:B------:R-:W-:Y:S01]  /*1cd0*/  LOP3.LUT R5, R5, UR8, RZ, 0x3c, !PT ;  /* 0x0000000805057c12 */ /* 0x000fe2000f8e3cff */
[----:B------:R-:W-:Y:S09]  /*1ce0*/  @P1 BRA `(.L_x_26) ;  /* 0xfffffff800a41947 */ /* 0x000ff2000383ffff */
.L_x_19:
[----:B------:R-:W2:Y:S02]  /*1cf0*/  LDC R0, c[0x0][0x28c] ;  /* 0x0000a300ff007b82 */ /* 0x000ea40000000800 */
[----:B--2---:R-:W-:-:S13]  /*1d00*/  ISETP.GE.AND P1, PT, R0, 0x1, PT ;  /* 0x000000010000780c */ /* 0x004fda0003f26270 */
[----:B------:R-:W-:Y:S05]  /*1d10*/  @!P1 BRA `(.L_x_27) ;  /* 0x0000000000409947 */ /* 0x000fea0003800000 */
[----:B------:R-:W-:Y:S05]  /*1d20*/  @!P0 BRA `(.L_x_28) ;  /* 0x0000000000048947 */ /* 0x000fea0003800000 */
[----:B------:R-:W-:Y:S01]  /*1d30*/  BPT.TRAP 0x1 ;  /* 0x000000040000795c */ /* 0x000fe20000300000 */
.L_x_28:
[----:B------:R-:W2:Y:S01]  /*1d40*/  S2UR UR6, SR_CgaCtaId ;  /* 0x00000000000679c3 */ /* 0x000ea20000008800 */
[----:B------:R-:W-:Y:S01]  /*1d50*/  UISETP.LT.AND UP0, UPT, UR40, 0x1, UPT ;  /* 0x000000012800788c */ /* 0x000fe2000bf01270 */
[----:B------:R-:W-:Y:S01]  /*1d60*/  ISETP.GT.U32.AND P0, PT, R19, 0x1, PT ;  /* 0x000000011300780c */ /* 0x000fe20003f04070 */
[----:B------:R-:W-:Y:S02]  /*1d70*/  UMOV UR5, 0x400 ;  /* 0x0000040000057882 */ /* 0x000fe40000000000 */
[----:B------:R-:W-:-:S04]  /*1d80*/  USEL UR4, UR40, 0x1, UP0 ;  /* 0x0000000128047887 */ /* 0x000fc80008000000 */
[----:B------:R-:W-:-:S04]  /*1d90*/  UIADD3 UR4, UR39, UR40, -UR4 ;  /* 0x0000002827047290 */ /* 0x000fc8000fffe804 */
[----:B------:R-:W-:-:S04]  /*1da0*/  USHF.L.U32 UR4, UR4, 0x3, URZ ;  /* 0x0000000304047899 */ /* 0x000fc8000800063f */
[----:B------:R-:W-:Y:S02]  /*1db0*/  ULOP3.LUT UR4, UR4, 0x38, URZ, 0xc0, !UPT ;  /* 0x0000003804047892 */ /* 0x000fe4000f8ec03f */
[----:B--2---:R-:W-:-:S04]  /*1dc0*/  ULEA UR5, UR6, UR5, 0x18 ;  /* 0x0000000506057291 */ /* 0x004fc8000f8ec03f */
[----:B------:R-:W-:-:S04]  /*1dd0*/  UIADD3 UR4, UR5, 0x40, UR4 ;  /* 0x0000004005047890 */ /* 0x000fc8000fffe004 */
[----:B------:R-:W-:-:S09]  /*1de0*/  UPRMT UR4, URZ, 0x654, UR4 ;  /* 0x000006543f047896 */ /* 0x000fd20008000004 */
[----:B------:R-:W-:Y:S01]  /*1df0*/  SYNCS.ARRIVE.TRANS64.RED.A1T0 RZ, [UR4], RZ ;  /* 0x000000ffffff79a7 */ /* 0x000fe20008100404 */
[----:B------:R-:W-:Y:S05]  /*1e00*/  @P0 BRA `(.L_x_27) ;  /* 0x0000000000040947 */ /* 0x000fea0003800000 */
[----:B------:R-:W-:Y:S01]  /*1e10*/  BPT.TRAP 0x1 ;  /* 0x000000040000795c */ /* 0x000fe20000300000 */
.L_x_27:
[----:B01----:R-:W0:Y:S01]  /*1e20*/  LDC R5, c[0x0][0x288] ;  /* 0x0000a200ff057b82 */ /* 0x003e220000000800 */
[----:B------:R-:W-:Y:S01]  /*1e30*/  LOP3.LUT R0, R22, 0x1, RZ, 0xc0, !PT ;  /* 0x0000000116007812 */ /* 0x000fe200078ec0ff */
[----:B------:R-:W-:Y:S01]  /*1e40*/  UIADD3 UR39, UR40, UR39, URZ ;  /* 0x0000002728277290 */ /* 0x000fe2000fffe03f */
[----:B------:R-:W-:Y:S01]  /*1e50*/  SHF.R.U32.HI R3, RZ, 0x2, R18 ;  /* 0x00000002ff037819 */ /* 0x000fe20000011612 */
[----:B------:R-:W-:Y:S01]  /*1e60*/  IMAD R9, R43, 0xc0, RZ ;  /* 0x000000c02b097824 */ /* 0x000fe200078e02ff */
[----:B------:R-:W-:Y:S01]  /*1e70*/  LOP3.LUT R4, R18, 0x60, RZ, 0xc0, !PT ;  /* 0x0000006012047812 */ /* 0x000fe200078ec0ff */
[----:B------:R-:W-:Y:S01]  /*1e80*/  IMAD.SHL.U32 R12, R0, 0x40, RZ ;  /* 0x00000040000c7824 */ /* 0x000fe200078e00ff */
[----:B------:R-:W-:Y:S01]  /*1e90*/  LOP3.LUT R3, R3, 0x7, RZ, 0xc0, !PT ;  /* 0x0000000703037812 */ /* 0x000fe200078ec0ff */
[----:B------:R-:W-:Y:S01]  /*1ea0*/  USHF.R.U32.HI UR4, URZ, 0x3, UR39 ;  /* 0x000000033f047899 */ /* 0x000fe20008011627 */
[----:B------:R-:W-:Y:S01]  /*1eb0*/  SHF.R.U32.HI R4, RZ, 0x1, R4 ;  /* 0x00000001ff047819 */ /* 0x000fe20000011604 */
[----:B------:R-:W-:Y:S01]  /*1ec0*/  ULDC UR8, c[0x0][0x284] ;  /* 0x0000a10000087ab9 */ /* 0x000fe20000000800 */
[--C-:B------:R-:W-:Y:S01]  /*1ed0*/  LOP3.LUT R12, R12, 0x40, R3.reuse, 0xe2, !PT ;  /* 0x000000400c0c7812 */ /* 0x100fe200078ee203 */
[----:B------:R-:W-:Y:S01]  /*1ee0*/  ULOP3.LUT UR4, UR4, 0x1, URZ, 0xc0, !UPT ;  /* 0x0000000104047892 */ /* 0x000fe2000f8ec03f */
[-C--:B------:R-:W-:Y:S01]  /*1ef0*/  IADD3 R3, RZ, -R4.reuse, -R3 ;  /* 0x80000004ff037210 */ /* 0x080fe20007ffe803 */
[----:B------:R-:W-:Y:S01]  /*1f00*/  UISETP.GT.U32.AND UP1, UPT, UR39, 0x7, UPT ;  /* 0x000000072700788c */ /* 0x000fe2000bf24070 */
[----:B------:R-:W-:Y:S01]  /*1f10*/  LOP3.LUT R12, R12, R4, RZ, 0xfc, !PT ;  /* 0x000000040c0c7212 */ /* 0x000fe200078efcff */
[----:B------:R-:W-:Y:S01]  /*1f20*/  IMAD.SHL.U32 R4, R18, 0x2, RZ ;  /* 0x0000000212047824 */ /* 0x000fe200078e00ff */
[----:B------:R-:W-:Y:S01]  /*1f30*/  UISETP.NE.U32.AND UP0, UPT, UR4, 0x1, UPT ;  /* 0x000000010400788c */ /* 0x000fe2000bf05070 */
[----:B------:R-:W-:Y:S01]  /*1f40*/  IMAD R8, R0, -0x40, R3 ;  /* 0xffffffc000087824 */ /* 0x000fe200078e0203 */
[----:B------:R-:W-:Y:S01]  /*1f50*/  LOP3.LUT R0, R18, 0x3, RZ, 0xc0, !PT ;  /* 0x0000000312007812 */ /* 0x000fe200078ec0ff */
[----:B------:R-:W-:Y:S01]  /*1f60*/  IMAD.SHL.U32 R3, R42, 0x10, RZ ;  /* 0x000000102a037824 */ /* 0x000fe200078e00ff */
[----:B------:R-:W-:Y:S01]  /*1f70*/  SHF.R.S32.HI R21, RZ, 0x1f, R23 ;  /* 0x0000001fff157819 */ /* 0x000fe20000011417 */
[----:B------:R-:W-:Y:S01]  /*1f80*/  ULDC.64 UR6, c[0x0][0x5d0] ;  /* 0x0001740000067ab9 */ /* 0x000fe20000000a00 */
[----:B------:R-:W-:Y:S01]  /*1f90*/  UISETP.LT.U32.AND UP1, UPT, UR40, 0x8, UP1 ;  /* 0x000000082800788c */ /* 0x000fe20008f21070 */
[----:B0-----:R-:W-:Y:S01]  /*1fa0*/  IMAD R0, R0, -0x2, R5 ;  /* 0xfffffffe00007824 */ /* 0x001fe200078e0205 */
[C---:B------:R-:W-:Y:S01]  /*1fb0*/  ISETP.GE.AND P0, PT, R3.reuse, R5, PT ;  /* 0x000000050300720c */ /* 0x040fe20003f06270 */
[----:B------:R-:W-:Y:S01]  /*1fc0*/  UISETP.GT.U32.AND UP0, UPT, UR40, 0x7, !UP0 ;  /* 0x000000072800788c */ /* 0x000fe2000c704070 */
[----:B------:R-:W-:Y:S01]  /*1fd0*/  LOP3.LUT R4, R3, 0x6, R4, 0xf8, !PT ;  /* 0x0000000603047812 */ /* 0x000fe200078ef804 */
[----:B------:R-:W-:Y:S01]  /*1fe0*/  IMAD R6, R21, UR6, RZ ;  /* 0x0000000615067c24 */ /* 0x000fe2000f8e02ff */
[----:B------:R-:W-:Y:S01]  /*1ff0*/  ISETP.GE.OR P0, PT, R9, UR8, P0 ;  /* 0x0000000809007c0c */ /* 0x000fe20008706670 */
[----:B------:R-:W-:Y:S01]  /*2000*/  USEL UR5, URZ, 0x1, !UP1 ;  /* 0x000000013f057887 */ /* 0x000fe2000c800000 */
[----:B------:R-:W-:Y:S01]  /*2010*/  SHF.R.S32.HI R5, RZ, 0x1f, R4 ;  /* 0x0000001fff057819 */ /* 0x000fe20000011404 */
[----:B------:R-:W-:Y:S01]  /*2020*/  USEL UR4, URZ, 0x1, !UP0 ;  /* 0x000000013f047887 */ /* 0x000fe2000c000000 */
[----:B------:R-:W-:Y:S01]  /*2030*/  IMAD R11, R23, UR7, R6 ;  /* 0x00000007170b7c24 */ /* 0x000fe2000f8e0206 */
[----:B------:R-:W-:Y:S01]  /*2040*/  ULOP3.LUT UR39, UR39, 0x7, URZ, 0xc0, !UPT ;  /* 0x0000000727277892 */ /* 0x000fe2000f8ec03f */
[----:B------:R-:W-:Y:S01]  /*2050*/  IMAD.MOV.U32 R13, RZ, RZ, RZ ;  /* 0x000000ffff0d7224 */ /* 0x000fe200078e00ff */
[----:B------:R-:W-:Y:S01]  /*2060*/  IADD3 R58, -R9, UR8, R8 ;  /* 0x00000008093a7c10 */ /* 0x000fe2000fffe108 */
[----:B------:R-:W-:Y:S01]  /*2070*/  IMAD.WIDE.U32 R6, R23, UR6, R4 ;  /* 0x0000000617067c25 */ /* 0x000fe2000f8e0004 */
[----:B------:R-:W-:-:S03]  /*2080*/  ULOP3.LUT UR38, UR4, UR38, UR5, 0x96, !UPT ;  /* 0x0000002604267292 */ /* 0x000fc6000f8e9605 */
[----:B------:R-:W-:Y:S02]  /*2090*/  IMAD.IADD R3, R0, 0x1, -R3 ;  /* 0x0000000100037824 */ /* 0x000fe400078e0a03 */
[----:B------:R-:W-:Y:S02]  /*20a0*/  IMAD.IADD R7, R7, 0x1, R11 ;  /* 0x0000000107077824 */ /* 0x000fe400078e020b */
[----:B------:R-:W-:-:S04]  /*20b0*/  IMAD.WIDE R12, R43, 0xc0, R12 ;  /* 0x000000c02b0c7825 */ /* 0x000fc800078e020c */
[----:B------:R-:W-:Y:S01]  /*20c0*/  IMAD.MOV.U32 R0, RZ, RZ, -0x1 ;  /* 0xffffffffff007424 */ /* 0x000fe200078e00ff */
[----:B------:R-:W-:Y:S06]  /*20d0*/  @P0 BRA `(.L_x_29) ;  /* 0x0000001400680947 */ /* 0x000fec0003800000 */
[----:B------:R-:W0:Y:S01]  /*20e0*/  LDC.64 R10, c[0x0][0x5c8] ;  /* 0x00017200ff0a7b82 */ /* 0x000e220000000a00 */
[----:B-----5:R-:W-:Y:S01]  /*20f0*/  FSETP.NEU.AND P1, PT, R41, RZ, PT ;  /* 0x000000ff2900720b */ /* 0x020fe20003f2d000 */
[----:B------:R-:W-:Y:S01]  /*2100*/  BSSY B0, `(.L_x_29) ;  /* 0x0000157000007945 */ /* 0x000fe20003800000 */
[----:B------:R-:W-:-:S04]  /*2110*/  ISETP.GT.AND P2, PT, R58, RZ, PT ;  /* 0x000000ff3a00720c */ /* 0x000fc80003f44270 */
[----:B------:R-:W-:Y:S01]  /*2120*/  ISETP.GT.AND P0, PT, R3, RZ, P2 ;  /* 0x000000ff0300720c */ /* 0x000fe20001704270 */
[-C--:B0-----:R-:W-:Y:S02]  /*2130*/  IMAD R8, R13, R10.reuse, RZ ;  /* 0x0000000a0d087224 */ /* 0x081fe400078e02ff */
[----:B------:R-:W-:-:S04]  /*2140*/  IMAD.WIDE.U32 R48, R12, R10, R6 ;  /* 0x0000000a0c307225 */ /* 0x000fc800078e0006 */
[----:B------:R-:W-:-:S04]  /*2150*/  IMAD R7, R12, R11, R8 ;  /* 0x0000000b0c077224 */ /* 0x000fc800078e0208 */
[----:B------:R-:W-:Y:S01]  /*2160*/  IMAD.IADD R51, R49, 0x1, R7 ;  /* 0x0000000131337824 */ /* 0x000fe200078e0207 */
[----:B------:R-:W-:Y:S06]  /*2170*/  @!P1 BRA `(.L_x_30) ;  /* 0x0000000c00e09947 */ /* 0x000fec0003800000 */
[----:B------:R-:W0:Y:S01]  /*2180*/  LDC.64 R8, c[0x0][0x5b8] ;  /* 0x00016e00ff087b82 */ /* 0x000e220000000a00 */
[----:B------:R-:W-:-:S07]  /*2190*/  ULDC.64 UR4, c[0x0][0x5c0] ;  /* 0x0001700000047ab9 */ /* 0x000fce0000000a00 */
[----:B------:R-:W1:Y:S08]  /*21a0*/  LDC.64 R14, c[0x0][0x5b0] ;  /* 0x00016c00ff0e7b82 */ /* 0x000e700000000a00 */
[----:B------:R-:W2:Y:S01]  /*21b0*/  LDC.64 R6, c[0x0][0x5a8] ;  /* 0x00016a00ff067b82 */ /* 0x000ea20000000a00 */
[-C--:B0-----:R-:W-:Y:S02]  /*21c0*/  IMAD R20, R21, R8.reuse, RZ ;  /* 0x0000000815147224 */ /* 0x081fe400078e02ff */
[----:B------:R-:W-:-:S04]  /*21d0*/  IMAD.WIDE.U32 R42, R23, R8, R4 ;  /* 0x00000008172a7225 */ /* 0x000fc800078e0004 */
[----:B------:R-:W-:Y:S02]  /*21e0*/  IMAD R63, R23, R9, R20 ;  /* 0x00000009173f7224 */ /* 0x000fe400078e0214 */
[-C--:B-1----:R-:W-:Y:S02]  /*21f0*/  IMAD R9, R13, R14.reuse, RZ ;  /* 0x0000000e0d097224 */ /* 0x082fe400078e02ff */
[----:B------:R-:W-:Y:S02]  /*2200*/  IMAD.IADD R21, R43, 0x1, R63 ;  /* 0x000000012b157824 */ /* 0x000fe400078e023f */
[----:B------:R-:W-:Y:S02]  /*2210*/  IMAD.MOV.U32 R20, RZ, RZ, R42 ;  /* 0x000000ffff147224 */ /* 0x000fe400078e002a */
[C---:B------:R-:W-:Y:S02]  /*2220*/  IMAD R65, R12.reuse, R15, R9 ;  /* 0x0000000f0c417224 */ /* 0x040fe400078e0209 */
[----:B------:R-:W-:-:S04]  /*2230*/  IMAD.WIDE.U32 R44, R12, R14, R20 ;  /* 0x0000000e0c2c7225 */ /* 0x000fc800078e0014 */
[----:B------:R-:W-:Y:S01]  /*2240*/  IMAD.IADD R9, R45, 0x1, R65 ;  /* 0x000000012d097824 */ /* 0x000fe200078e0241 */
[----:B--2---:R-:W-:-:S04]  /*2250*/  LEA R46, P1, R44, R6, 0x1 ;  /* 0x000000062c2e7211 */ /* 0x004fc800078208ff */
[----:B------:R-:W-:-:S05]  /*2260*/  LEA.HI.X R47, R44, R7, R9, 0x1, P1 ;  /* 0x000000072c2f7211 */ /* 0x000fca00008f0c09 */
[----:B------:R-:W2:Y:S01]  /*2270*/  @P0 LDG.E.LTC128B.U16 R9, desc[UR36][R46.64] ;  /* 0x000000242e090981 */ /* 0x000ea2000c1e1520 */
[----:B------:R-:W-:Y:S01]  /*2280*/  IMAD.WIDE.U32 R44, R12, R14, R4 ;  /* 0x0000000e0c2c7225 */ /* 0x000fe200078e0004 */
[----:B------:R-:W-:Y:S03]  /*2290*/  BSSY B1, `(.L_x_31) ;  /* 0x0000013000017945 */ /* 0x000fe60003800000 */
[----:B------:R-:W-:Y:S02]  /*22a0*/  IMAD.IADD R45, R65, 0x1, R45 ;  /* 0x00000001412d7824 */ /* 0x000fe400078e022d */
[----:B------:R-:W-:-:S04]  /*22b0*/  IMAD.WIDE.U32 R44, R23, R8, R44 ;  /* 0x00000008172c7225 */ /* 0x000fc800078e002c */
[----:B--2---:R-:W-:-:S04]  /*22c0*/  IMAD.U32 R50, R9, 0x10000, RZ ;  /* 0x0001000009327824 */ /* 0x004fc800078e00ff */
[----:B------:R-:W-:Y:S01]  /*22d0*/  FMUL R49, R50, R41 ;  /* 0x0000002932317220 */ /* 0x000fe20000400000 */
[----:B------:R-:W-:-:S03]  /*22e0*/  LEA R50, P1, R48, UR4, 0x1 ;  /* 0x0000000430327c11 */ /* 0x000fc6000f8208ff */
[----:B------:R-:W-:Y:S01]  /*22f0*/  FFMA R49, R32, R40, R49 ;  /* 0x0000002820317223 */ /* 0x000fe20000000031 */
[----:B------:R-:W-:Y:S01]  /*2300*/  LEA.HI.X R51, R48, UR5, R51, 0x1, P1 ;  /* 0x0000000530337c11 */ /* 0x000fe200088f0c33 */
[--C-:B------:R-:W-:Y:S01]  /*2310*/  IMAD.IADD R32, R63, 0x1, R45.reuse ;  /* 0x000000013f207824 */ /* 0x100fe200078e022d */
[----:B------:R-:W-:Y:S02]  /*2320*/  ISETP.GT.AND P1, PT, R3, 0x1, P2 ;  /* 0x000000010300780c */ /* 0x000fe40001724270 */
[----:B------:R-:W-:Y:S02]  /*2330*/  F2FP.BF16.F32.PACK_AB R49, RZ, R49 ;  /* 0x00000031ff31723e */ /* 0x000fe400000010ff */
[C---:B------:R-:W-:Y:S02]  /*2340*/  LEA R48, P3, R44.reuse, R6, 0x1 ;  /* 0x000000062c307211 */ /* 0x040fe400078608ff */
[----:B------:R-:W-:Y:S02]  /*2350*/  PRMT R45, R49, 0x7610, R45 ;  /* 0x00007610312d7816 */ /* 0x000fe4000000002d */
[----:B------:R-:W-:Y:S01]  /*2360*/  LEA.HI.X R49, R44, R7, R32, 0x1, P3 ;  /* 0x000000072c317211 */ /* 0x000fe200018f0c20 */
[----:B------:R-:W-:-:S02]  /*2370*/  IMAD.SHL.U32 R44, R14, 0x8, RZ ;  /* 0x000000080e2c7824 */ /* 0x000fc400078e00ff */
[----:B------:R0:W-:Y:S02]  /*2380*/  @P0 STG.E.U16 desc[UR36][R50.64], R45 ;  /* 0x0000002d32000986 */ /* 0x0001e4000c101524 */
[----:B0-----:R-:W-:Y:S01]  /*2390*/  SHF.L.U64.HI R45, R14, 0x3, R15 ;  /* 0x000000030e2d7819 */ /* 0x001fe2000001020f */
[----:B------:R-:W-:Y:S06]  /*23a0*/  @!P1 BRA `(.L_x_32) ;  /* 0x0000000000049947 */ /* 0x000fec0003800000 */
[----:B------:R0:W5:Y:S02]  /*23b0*/  LDG.E.LTC128B.U16 R9, desc[UR36][R48.64+0x2] ;  /* 0x0000022430097981 */ /* 0x000164000c1e1520 */
.L_x_32:
[----:B------:R-:W-:Y:S05]  /*23c0*/  BSYNC B1 ;  /* 0x0000000000017941 */ /* 0x000fea0003800000 */
.L_x_31:
[C---:B-----5:R-:W-:Y:S01]  /*23d0*/  IMAD.U32 R32, R9.reuse, 0x10000, RZ ;  /* 0x0001000009207824 */ /* 0x060fe200078e00ff */
[----:B------:R-:W-:Y:S01]  /*23e0*/  ISETP.GT.AND P0, PT, R58, 0x8, PT ;  /* 0x000000083a00780c */ /* 0x000fe20003f04270 */
[----:B------:R-:W-:Y:S01]  /*23f0*/  IMAD.WIDE.U32 R52, R12, R14, R44 ;  /* 0x0000000e0c347225 */ /* 0x000fe200078e002c */
[----:B------:R-:W-:-:S03]  /*2400*/  PRMT R57, R9, 0x7610, R57 ;  /* 0x0000761009397816 */ /* 0x000fc60000000039 */
[----:B------:R-:W-:Y:S01]  /*2410*/  FMUL R32, R32, R41 ;  /* 0x0000002920207220 */ /* 0x000fe20000400000 */
[----:B------:R-:W-:Y:S01]  /*2420*/  ISETP.GT.AND P3, PT, R3, RZ, P0 ;  /* 0x000000ff0300720c */ /* 0x000fe20000764270 */
[----:B------:R-:W-:Y:S01]  /*2430*/  IMAD.IADD R67, R65, 0x1, R53 ;  /* 0x0000000141437824 */ /* 0x000fe200078e0235 */
[----:B------:R-:W-:Y:S01]  /*2440*/  IADD3 R46, P4, R42, R52, RZ ;  /* 0x000000342a2e7210 */ /* 0x000fe20007f9e0ff */
[----:B------:R-:W-:-:S04]  /*2450*/  FFMA R33, R33, R40, R32 ;  /* 0x0000002821217223 */ /* 0x000fc80000000020 */
[----:B------:R-:W-:Y:S01]  /*2460*/  IMAD.X R47, R67, 0x1, R21, P4 ;  /* 0x00000001432f7824 */ /* 0x000fe200020e0615 */
[C---:B------:R-:W-:Y:S02]  /*2470*/  LEA R32, P4, R46.reuse, R6, 0x1 ;  /* 0x000000062e207211 */ /* 0x040fe400078808ff */
[----:B------:R-:W-:Y:S02]  /*2480*/  F2FP.BF16.F32.PACK_AB R54, RZ, R33 ;  /* 0x00000021ff36723e */ /* 0x000fe400000010ff */
[--C-:B------:R-:W-:Y:S02]  /*2490*/  LEA.HI.X R33, R46, R7, R47.reuse, 0x1, P4 ;  /* 0x000000072e217211 */ /* 0x100fe400020f0c2f */
[----:B------:R-:W-:-:S05]  /*24a0*/  PRMT R47, R54, 0x7610, R47 ;  /* 0x00007610362f7816 */ /* 0x000fca000000002f */
[----:B------:R1:W-:Y:S04]  /*24b0*/  @P1 STG.E.U16 desc[UR36][R50.64+0x2], R47 ;  /* 0x0000022f32001986 */ /* 0x0003e8000c101524 */
[----:B------:R2:W3:Y:S01]  /*24c0*/  @P3 LDG.E.LTC128B.U16 R57, desc[UR36][R32.64] ;  /* 0x0000002420393981 */ /* 0x0004e2000c1e1520 */
[C---:B------:R-:W-:Y:S01]  /*24d0*/  IMAD.SHL.U32 R59, R10.reuse, 0x10, RZ ;  /* 0x000000100a3b7824 */ /* 0x040fe200078e00ff */
[----:B------:R-:W-:Y:S01]  /*24e0*/  SHF.L.U64.HI R61, R10, 0x4, R11 ;  /* 0x000000040a3d7819 */ /* 0x000fe2000001020b */
[----:B------:R-:W-:Y:S01]  /*24f0*/  BSSY B1, `(.L_x_33) ;  /* 0x0000011000017945 */ /* 0x000fe20003800000 */
[----:B------:R-:W-:-:S05]  /*2500*/  IADD3 R46, P1, R4, R52, RZ ;  /* 0x00000034042e7210 */ /* 0x000fca0007f3e0ff */
[----:B-1----:R-:W-:Y:S01]  /*2510*/  IMAD.X R47, R5, 0x1, R67, P1 ;  /* 0x00000001052f7824 */ /* 0x002fe200008e0643 */
[----:B------:R-:W-:Y:S01]  /*2520*/  ISETP.GT.AND P1, PT, R3, 0x1, P0 ;  /* 0x000000010300780c */ /* 0x000fe20000724270 */
[----:B------:R-:W-:-:S03]  /*2530*/  IMAD.WIDE.U32 R46, R23, R8, R46 ;  /* 0x00000008172e7225 */ /* 0x000fc600078e002e */
[----:B--2---:R-:W-:Y:S01]  /*2540*/  LEA R32, P5, R46, R6, 0x1 ;  /* 0x000000062e207211 */ /* 0x004fe200078a08ff */
[----:B---3--:R-:W-:-:S04]  /*2550*/  IMAD.U32 R54, R57, 0x10000, RZ ;  /* 0x0001000039367824 */ /* 0x008fc800078e00ff */
[----:B------:R-:W-:Y:S01]  /*2560*/  FMUL R9, R54, R41 ;  /* 0x0000002936097220 */ /* 0x000fe20000400000 */
[----:B------:R-:W-:-:S03]  /*2570*/  IADD3 R54, P4, R59, R50, RZ ;  /* 0x000000323b367210 */ /* 0x000fc60007f9e0ff */
[----:B------:R-:W-:Y:S01]  /*2580*/  FFMA R9, R34, R40, R9 ;  /* 0x0000002822097223 */ /* 0x000fe20000000009 */
[----:B------:R-:W-:Y:S02]  /*2590*/  IMAD.IADD R34, R63, 0x1, R47 ;  /* 0x000000013f227824 */ /* 0x000fe400078e022f */
[----:B------:R-:W-:Y:S02]  /*25a0*/  IMAD.X R55, R61, 0x1, R51, P4 ;  /* 0x000000013d377824 */ /* 0x000fe400020e0633 */
[----:B------:R-:W-:Y:S02]  /*25b0*/  F2FP.BF16.F32.PACK_AB R9, RZ, R9 ;  /* 0x00000009ff09723e */ /* 0x000fe400000010ff */
[----:B------:R-:W-:-:S03]  /*25c0*/  LEA.HI.X R33, R46, R7, R34, 0x1, P5 ;  /* 0x000000072e217211 */ /* 0x000fc600028f0c22 */
[----:B------:R1:W-:Y:S01]  /*25d0*/  @P3 STG.E.U16 desc[UR36][R54.64], R9 ;  /* 0x0000000936003986 */ /* 0x0003e2000c101524 */
[----:B------:R-:W-:Y:S05]  /*25e0*/  @!P1 BRA `(.L_x_34) ;  /* 0x0000000000049947 */ /* 0x000fea0003800000 */
[----:B------:R2:W5:Y:S02]  /*25f0*/  LDG.E.LTC128B.U16 R57, desc[UR36][R32.64+0x2] ;  /* 0x0000022420397981 */ /* 0x000564000c1e1520 */
.L_x_34:
[----:B------:R-:W-:Y:S05]  /*2600*/  BSYNC B1 ;  /* 0x0000000000017941 */ /* 0x000fea0003800000 */
.L_x_33:
[----:B-----5:R-:W-:Y:S01]  /*2610*/  IMAD.U32 R34, R57, 0x10000, RZ ;  /* 0x0001000039227824 */ /* 0x020fe200078e00ff */
[----:B------:R-:W-:Y:S01]  /*2620*/  ISETP.GT.AND P3, PT, R3, 0x8, P2 ;  /* 0x000000080300780c */ /* 0x000fe20001764270 */
[----:B------:R-:W-:Y:S02]  /*2630*/  BSSY B1, `(.L_x_35) ;  /* 0x0000007000017945 */ /* 0x000fe40003800000 */
[----:B------:R-:W-:-:S04]  /*2640*/  FMUL R34, R34, R41 ;  /* 0x0000002922227220 */ /* 0x000fc80000400000 */
[----:B------:R-:W-:-:S05]  /*2650*/  FFMA R34, R35, R40, R34 ;  /* 0x0000002823227223 */ /* 0x000fca0000000022 */
[----:B------:R-:W-:-:S05]  /*2660*/  F2FP.BF16.F32.PACK_AB R34, RZ, R34 ;  /* 0x00000022ff22723e */ /* 0x000fca00000010ff */
[----:B------:R3:W-:Y:S01]  /*2670*/  @P1 STG.E.U16 desc[UR36][R54.64+0x2], R34 ;  /* 0x0000022236001986 */ /* 0x0007e2000c101524 */
[----:B------:R-:W-:Y:S05]  /*2680*/  @!P3 BRA `(.L_x_36) ;  /* 0x000000000004b947 */ /* 0x000fea0003800000 */
[----:B------:R4:W5:Y:S02]  /*2690*/  LDG.E.LTC128B.U16 R57, desc[UR36][R48.64+0x10] ;  /* 0x0000102430397981 */ /* 0x000964000c1e1520 */
.L_x_36:
[----:B------:R-:W-:Y:S05]  /*26a0*/  BSYNC B1 ;  /* 0x0000000000017941 */ /* 0x000fea0003800000 */
.L_x_35:
[----:B---3-5:R-:W-:Y:S01]  /*26b0*/  IMAD.U32 R34, R57, 0x10000, RZ ;  /* 0x0001000039227824 */ /* 0x028fe200078e00ff */
[----:B------:R-:W-:Y:S01]  /*26c0*/  ISETP.GT.AND P2, PT, R3, 0x9, P2 ;  /* 0x000000090300780c */ /* 0x000fe20001744270 */
[----:B------:R-:W-:Y:S02]  /*26d0*/  BSSY B1, `(.L_x_37) ;  /* 0x0000007000017945 */ /* 0x000fe40003800000 */
[----:B-1----:R-:W-:-:S04]  /*26e0*/  FMUL R9, R34, R41 ;  /* 0x0000002922097220 */ /* 0x002fc80000400000 */
[----:B------:R-:W-:-:S05]  /*26f0*/  FFMA R9, R36, R40, R9 ;  /* 0x0000002824097223 */ /* 0x000fca0000000009 */
[----:B------:R-:W-:-:S05]  /*2700*/  F2FP.BF16.F32.PACK_AB R9, RZ, R9 ;  /* 0x00000009ff09723e */ /* 0x000fca00000010ff */
[----:B------:R1:W-:Y:S01]  /*2710*/  @P3 STG.E.U16 desc[UR36][R50.64+0x10], R9 ;  /* 0x0000100932003986 */ /* 0x0003e2000c101524 */
[----:B------:R-:W-:Y:S05]  /*2720*/  @!P2 BRA `(.L_x_38) ;  /* 0x000000000004a947 */ /* 0x000fea0003800000 */
[----:B------:R3:W5:Y:S02]  /*2730*/  LDG.E.LTC128B.U16 R57, desc[UR36][R48.64+0x12] ;  /* 0x0000122430397981 */ /* 0x000764000c1e1520 */
.L_x_38:
[----:B------:R-:W-:Y:S05]  /*2740*/  BSYNC B1 ;  /* 0x0000000000017941 */ /* 0x000fea0003800000 */
.L_x_37:
        /* <DEDUP_REMOVED lines=9> */
.L_x_40:
[----:B------:R-:W-:Y:S05]  /*27e0*/  BSYNC B1 ;  /* 0x0000000000017941 */ /* 0x000fea0003800000 */
.L_x_39:
[----:B0----5:R-:W-:Y:S01]  /*27f0*/  IMAD.U32 R34, R57, 0x10000, RZ ;  /* 0x0001000039227824 */ /* 0x021fe200078e00ff */
        /* <DEDUP_REMOVED lines=8> */
.L_x_42:
[----:B------:R-:W-:Y:S05]  /*2880*/  BSYNC B1 ;  /* 0x0000000000017941 */ /* 0x000fea0003800000 */
.L_x_41:
[----:B-12---:R-:W-:Y:S01]  /*2890*/  IMAD.MOV.U32 R32, RZ, RZ, R52 ;  /* 0x000000ffff207224 */ /* 0x006fe200078e0034 */
[----:B------:R-:W-:Y:S01]  /*28a0*/  ISETP.GT.AND P0, PT, R58, 0x80, PT ;  /* 0x000000803a00780c */ /* 0x000fe20003f04270 */
[----:B------:R-:W-:Y:S02]  /*28b0*/  IMAD.MOV.U32 R33, RZ, RZ, R67 ;  /* 0x000000ffff217224 */ /* 0x000fe400078e0043 */
[----:B-----5:R-:W-:Y:S01]  /*28c0*/  IMAD.U32 R34, R57, 0x10000, RZ ;  /* 0x0001000039227824 */ /* 0x020fe200078e00ff */
[----:B------:R-:W-:Y:S01]  /*28d0*/  ISETP.GT.AND P2, PT, R3, RZ, P0 ;  /* 0x000000ff0300720c */ /* 0x000fe20000744270 */
[----:B------:R-:W-:-:S04]  /*28e0*/  IMAD.WIDE.U32 R46, R14, 0x78, R32 ;  /* 0x000000780e2e7825 */ /* 0x000fc800078e0020 */
[----:B------:R-:W-:Y:S01]  /*28f0*/  FMUL R34, R34, R41 ;  /* 0x0000002922227220 */ /* 0x000fe20000400000 */
[----:B------:R-:W-:Y:S01]  /*2900*/  IMAD R15, R15, 0x78, RZ ;  /* 0x000000780f0f7824 */ /* 0x000fe200078e02ff */
[----:B0-----:R-:W-:Y:S02]  /*2910*/  IADD3 R9, P3, R42, R46, RZ ;  /* 0x0000002e2a097210 */ /* 0x001fe40007f7e0ff */
[----:B------:R-:W-:Y:S01]  /*2920*/  FFMA R34, R39, R40, R34 ;  /* 0x0000002827227223 */ /* 0x000fe20000000022 */
[----:B------:R-:W-:-:S04]  /*2930*/  IMAD.IADD R51, R47, 0x1, R15 ;  /* 0x000000012f337824 */ /* 0x000fc800078e020f */
[----:B------:R-:W-:Y:S01]  /*2940*/  F2FP.BF16.F32.PACK_AB R34, RZ, R34 ;  /* 0x00000022ff22723e */ /* 0x000fe200000010ff */
[----:B------:R-:W-:Y:S01]  /*2950*/  IMAD.X R36, R51, 0x1, R21, P3 ;  /* 0x0000000133247824 */ /* 0x000fe200018e0615 */
[C---:B------:R-:W-:Y:S02]  /*2960*/  LEA R32, P3, R9.reuse, R6, 0x1 ;  /* 0x0000000609207211 */ /* 0x040fe400078608ff */
[----:B------:R-:W-:Y:S02]  /*2970*/  PRMT R35, R34, 0x7610, R35 ;  /* 0x0000761022237816 */ /* 0x000fe40000000023 */
[----:B------:R-:W-:-:S03]  /*2980*/  LEA.HI.X R33, R9, R7, R36, 0x1, P3 ;  /* 0x0000000709217211 */ /* 0x000fc600018f0c24 */
[----:B------:R0:W-:Y:S04]  /*2990*/  @P1 STG.E.U16 desc[UR36][R54.64+0x12], R35 ;  /* 0x0000122336001986 */ /* 0x0001e8000c101524 */
[----:B------:R1:W2:Y:S01]  /*29a0*/  @P2 LDG.E.LTC128B.U16 R57, desc[UR36][R32.64] ;  /* 0x0000002420392981 */ /* 0x0002a2000c1e1520 */
[----:B---34-:R-:W-:Y:S01]  /*29b0*/  IMAD R49, R11, 0xf0, RZ ;  /* 0x000000f00b317824 */ /* 0x018fe200078e02ff */
[----:B------:R-:W-:Y:S01]  /*29c0*/  ISETP.GT.AND P3, PT, R3, 0x1, P0 ;  /* 0x000000010300780c */ /* 0x000fe20000764270 */
[----:B------:R-:W-:Y:S01]  /*29d0*/  BSSY B1, `(.L_x_43) ;  /* 0x0000016000017945 */ /* 0x000fe20003800000 */
[----:B0-----:R-:W-:-:S04]  /*29e0*/  IMAD.WIDE.U32 R34, R14, 0x78, R44 ;  /* 0x000000780e227825 */ /* 0x001fc800078e002c */
[----:B------:R-:W-:Y:S01]  /*29f0*/  IMAD.WIDE.U32 R54, R10, 0xf0, R54 ;  /* 0x000000f00a367825 */ /* 0x000fe200078e0036 */
[----:B-1----:R-:W-:-:S03]  /*2a00*/  IADD3 R32, P4, R44, R34, RZ ;  /* 0x000000222c207210 */ /* 0x002fc60007f9e0ff */
[----:B------:R-:W-:Y:S02]  /*2a10*/  IMAD.IADD R35, R15, 0x1, R35 ;  /* 0x000000010f237824 */ /* 0x000fe400078e0223 */
[----:B------:R-:W-:Y:S02]  /*2a20*/  IMAD.IADD R11, R55, 0x1, R49 ;  /* 0x00000001370b7824 */ /* 0x000fe400078e0231 */
[----:B------:R-:W-:-:S03]  /*2a30*/  IMAD.WIDE.U32 R36, R12, R14, R34 ;  /* 0x0000000e0c247225 */ /* 0x000fc600078e0022 */
[----:B------:R-:W-:-:S04]  /*2a40*/  IADD3 R36, P1, R4, R36, RZ ;  /* 0x0000002404247210 */ /* 0x000fc80007f3e0ff */
[----:B------:R-:W-:-:S03]  /*2a50*/  IADD3.X R37, R5, R65, R37, P1, !PT ;  /* 0x0000004105257210 */ /* 0x000fc60000ffe425 */
[----:B------:R-:W-:-:S04]  /*2a60*/  IMAD.WIDE.U32 R36, R23, R8, R36 ;  /* 0x0000000817247225 */ /* 0x000fc800078e0024 */
[----:B--2---:R-:W-:-:S04]  /*2a70*/  IMAD.U32 R38, R57, 0x10000, RZ ;  /* 0x0001000039267824 */ /* 0x004fc800078e00ff */
[----:B------:R-:W-:Y:S01]  /*2a80*/  FMUL R9, R38, R41 ;  /* 0x0000002926097220 */ /* 0x000fe20000400000 */
[----:B------:R-:W-:-:S03]  /*2a90*/  LEA R38, P1, R36, R6, 0x1 ;  /* 0x0000000624267211 */ /* 0x000fc600078208ff */
[----:B------:R-:W-:-:S05]  /*2aa0*/  FFMA R9, R24, R40, R9 ;  /* 0x0000002818097223 */ /* 0x000fca0000000009 */
[----:B------:R-:W-:Y:S01]  /*2ab0*/  F2FP.BF16.F32.PACK_AB R10, RZ, R9 ;  /* 0x00000009ff0a723e */ /* 0x000fe200000010ff */
[----:B------:R-:W-:-:S03]  /*2ac0*/  IMAD.IADD R9, R63, 0x1, R37 ;  /* 0x000000013f097824 */ /* 0x000fc600078e0225 */
[----:B------:R-:W-:Y:S01]  /*2ad0*/  PRMT R15, R10, 0x7610, R15 ;  /* 0x000076100a0f7816 */ /* 0x000fe2000000000f */
[----:B------:R-:W-:Y:S01]  /*2ae0*/  @P2 IMAD.MOV.U32 R10, RZ, RZ, R54 ;  /* 0x000000ffff0a2224 */ /* 0x000fe200078e0036 */
[----:B------:R-:W-:-:S04]  /*2af0*/  LEA.HI.X R39, R36, R7, R9, 0x1, P1 ;  /* 0x0000000724277211 */ /* 0x000fc800008f0c09 */
[----:B------:R0:W-:Y:S01]  /*2b00*/  @P2 STG.E.U16 desc[UR36][R10.64], R15 ;  /* 0x0000000f0a002986 */ /* 0x0001e2000c101524 */
[----:B------:R-:W-:Y:S05]  /*2b10*/  @!P3 BRA `(.L_x_44) ;  /* 0x000000000004b947 */ /* 0x000fea0003800000 */
[----:B------:R1:W5:Y:S02]  /*2b20*/  LDG.E.LTC128B.U16 R57, desc[UR36][R38.64+0x2] ;  /* 0x0000022426397981 */ /* 0x000364000c1e1520 */
.L_x_44:
[----:B------:R-:W-:Y:S05]  /*2b30*/  BSYNC B1 ;  /* 0x0000000000017941 */ /* 0x000fea0003800000 */
.L_x_43:
[----:B-----5:R-:W-:Y:S01]  /*2b40*/  IMAD.U32 R20, R57, 0x10000, RZ ;  /* 0x0001000039147824 */ /* 0x020fe200078e00ff */
[----:B------:R-:W-:Y:S01]  /*2b50*/  ISETP.GT.AND P1, PT, R58, 0x88, PT ;  /* 0x000000883a00780c */ /* 0x000fe20003f24270 */
[----:B------:R-:W-:Y:S01]  /*2b60*/  @P3 IMAD.MOV.U32 R24, RZ, RZ, R54 ;  /* 0x000000ffff183224 */ /* 0x000fe200078e0036 */
[----:B------:R-:W-:Y:S01]  /*2b70*/  BSSY B1, `(.L_x_45) ;  /* 0x0000010000017945 */ /* 0x000fe20003800000 */
[----:B------:R-:W-:Y:S01]  /*2b80*/  FMUL R20, R20, R41 ;  /* 0x0000002914147220 */ /* 0x000fe20000400000 */
[----:B------:R-:W-:Y:S01]  /*2b90*/  IMAD.X R33, R35, 0x1, R45, P4 ;  /* 0x0000000123217824 */ /* 0x000fe200020e062d */
[----:B------:R-:W-:Y:S02]  /*2ba0*/  IADD3 R42, P2, P4, R42, R46, R44 ;  /* 0x0000002e2a2a7210 */ /* 0x000fe40007c5e02c */
[----:B------:R-:W-:Y:S01]  /*2bb0*/  FFMA R20, R25, R40, R20 ;  /* 0x0000002819147223 */ /* 0x000fe20000000014 */
[----:B------:R-:W-:Y:S01]  /*2bc0*/  @P3 IMAD.MOV.U32 R25, RZ, RZ, R11 ;  /* 0x000000ffff193224 */ /* 0x000fe200078e000b */
[----:B------:R-:W-:Y:S01]  /*2bd0*/  IADD3.X R21, R21, R51, R45, P2, P4 ;  /* 0x0000003315157210 */ /* 0x000fe200017e842d */
[----:B0-----:R-:W-:Y:S01]  /*2be0*/  IMAD.WIDE.U32 R14, R12, R14, R32 ;  /* 0x0000000e0c0e7225 */ /* 0x001fe200078e0020 */
[----:B------:R-:W-:-:S02]  /*2bf0*/  ISETP.GT.AND P2, PT, R3, RZ, P1 ;  /* 0x000000ff0300720c */ /* 0x000fc40000f44270 */
[----:B------:R-:W-:Y:S02]  /*2c00*/  F2FP.BF16.F32.PACK_AB R9, RZ, R20 ;  /* 0x00000014ff09723e */ /* 0x000fe400000010ff */
[----:B------:R-:W-:Y:S02]  /*2c10*/  LEA R12, P4, R42, R6, 0x1 ;  /* 0x000000062a0c7211 */ /* 0x000fe400078808ff */
[----:B------:R-:W-:Y:S01]  /*2c20*/  IADD3 R20, P5, R4, R14, RZ ;  /* 0x0000000e04147210 */ /* 0x000fe20007fbe0ff */
[----:B------:R0:W-:Y:S01]  /*2c30*/  @P3 STG.E.U16 desc[UR36][R24.64+0x2], R9 ;  /* 0x0000020918003986 */ /* 0x0001e2000c101524 */
[----:B------:R-:W-:-:S05]  /*2c40*/  LEA.HI.X R13, R42, R7, R21, 0x1, P4 ;  /* 0x000000072a0d7211 */ /* 0x000fca00020f0c15 */
[----:B------:R-:W-:Y:S06]  /*2c50*/  @!P2 BRA `(.L_x_46) ;  /* 0x000000000004a947 */ /* 0x000fec0003800000 */
[----:B------:R2:W5:Y:S02]  /*2c60*/  LDG.E.LTC128B.U16 R57, desc[UR36][R12.64] ;  /* 0x000000240c397981 */ /* 0x000564000c1e1520 */
.L_x_46:
[----:B------:R-:W-:Y:S05]  /*2c70*/  BSYNC B1 ;  /* 0x0000000000017941 */ /* 0x000fea0003800000 */
.L_x_45:
[----:B-----5:R-:W-:Y:S01]  /*2c80*/  IMAD.U32 R4, R57, 0x10000, RZ ;  /* 0x0001000039047824 */ /* 0x020fe200078e00ff */
[----:B------:R-:W-:Y:S01]  /*2c90*/  IADD3.X R21, R5, R65, R15, P5, !PT ;  /* 0x0000004105157210 */ /* 0x000fe20002ffe40f */
[----:B------:R-:W-:Y:S01]  /*2ca0*/  BSSY B1, `(.L_x_47) ;  /* 0x000000e000017945 */ /* 0x000fe20003800000 */
[----:B------:R-:W-:Y:S01]  /*2cb0*/  ISETP.GT.AND P3, PT, R3, 0x1, P1 ;  /* 0x000000010300780c */ /* 0x000fe20000f64270 */
[----:B------:R-:W-:Y:S01]  /*2cc0*/  FMUL R5, R4, R41 ;  /* 0x0000002904057220 */ /* 0x000fe20000400000 */
[----:B------:R-:W-:Y:S01]  /*2cd0*/  IADD3 R4, P4, R59, R54, RZ ;  /* 0x000000363b047210 */ /* 0x000fe20007f9e0ff */
[----:B0-----:R-:W-:-:S04]  /*2ce0*/  IMAD.WIDE.U32 R8, R23, R8, R20 ;  /* 0x0000000817087225 */ /* 0x001fc800078e0014 */
[----:B------:R-:W-:Y:S01]  /*2cf0*/  FFMA R5, R26, R40, R5 ;  /* 0x000000281a057223 */ /* 0x000fe20000000005 */
[----:B------:R-:W-:Y:S01]  /*2d00*/  IMAD.IADD R9, R63, 0x1, R9 ;  /* 0x000000013f097824 */ /* 0x000fe200078e0209 */
[----:B------:R-:W-:-:S03]  /*2d10*/  LEA R6, P5, R8, R6, 0x1 ;  /* 0x0000000608067211 */ /* 0x000fc600078a08ff */
[----:B------:R-:W-:Y:S01]  /*2d20*/  F2FP.BF16.F32.PACK_AB R10, RZ, R5 ;  /* 0x00000005ff0a723e */ /* 0x000fe200000010ff */
[----:B------:R-:W-:Y:S01]  /*2d30*/  IMAD.X R5, R11, 0x1, R61, P4 ;  /* 0x000000010b057824 */ /* 0x000fe200020e063d */
[----:B------:R-:W-:-:S04]  /*2d40*/  LEA.HI.X R7, R8, R7, R9, 0x1, P5 ;  /* 0x0000000708077211 */ /* 0x000fc800028f0c09 */
[----:B------:R0:W-:Y:S01]  /*2d50*/  @P2 STG.E.U16 desc[UR36][R4.64], R10 ;  /* 0x0000000a04002986 */ /* 0x0001e2000c101524 */
[----:B------:R-:W-:Y:S05]  /*2d60*/  @!P3 BRA `(.L_x_48) ;  /* 0x000000000004b947 */ /* 0x000fea0003800000 */
[----:B------:R3:W5:Y:S02]  /*2d70*/  LDG.E.LTC128B.U16 R57, desc[UR36][R6.64+0x2] ;  /* 0x0000022406397981 */ /* 0x000764000c1e1520 */
.L_x_48:
[----:B------:R-:W-:Y:S05]  /*2d80*/  BSYNC B1 ;  /* 0x0000000000017941 */ /* 0x000fea0003800000 */
.L_x_47:
        /* <DEDUP_REMOVED lines=9> */
.L_x_50:
[----:B------:R-:W-:Y:S05]  /*2e20*/  BSYNC B1 ;  /* 0x0000000000017941 */ /* 0x000fea0003800000 */
.L_x_49:
[----:B0---45:R-:W-:Y:S01]  /*2e30*/  IMAD.U32 R4, R57, 0x10000, RZ ;  /* 0x0001000039047824 */ /* 0x031fe200078e00ff */
[----:B------:R-:W-:Y:S01]  /*2e40*/  ISETP.GT.AND P0, PT, R3, 0x9, P0 ;  /* 0x000000090300780c */ /* 0x000fe20000704270 */
[----:B------:R-:W-:Y:S02]  /*2e50*/  BSSY B1, `(.L_x_51) ;  /* 0x000000a000017945 */ /* 0x000fe40003800000 */
[----:B------:R-:W-:-:S04]  /*2e60*/  FMUL R5, R4, R41 ;  /* 0x0000002904057220 */ /* 0x000fc80000400000 */
[----:B------:R-:W-:-:S05]  /*2e70*/  FFMA R5, R28, R40, R5 ;  /* 0x000000281c057223 */ /* 0x000fca0000000005 */
[----:B------:R-:W-:Y:S01]  /*2e80*/  F2FP.BF16.F32.PACK_AB R4, RZ, R5 ;  /* 0x00000005ff04723e */ /* 0x000fe200000010ff */
[----:B------:R-:W-:-:S03]  /*2e90*/  IMAD.IADD R5, R49, 0x1, R55 ;  /* 0x0000000131057824 */ /* 0x000fc600078e0237 */
[----:B------:R-:W-:Y:S01]  /*2ea0*/  PRMT R8, R4, 0x7610, R8 ;  /* 0x0000761004087816 */ /* 0x000fe20000000008 */
[----:B------:R-:W-:-:S05]  /*2eb0*/  @P2 IMAD.MOV.U32 R4, RZ, RZ, R54 ;  /* 0x000000ffff042224 */ /* 0x000fca00078e0036 */
[----:B------:R0:W-:Y:S01]  /*2ec0*/  @P2 STG.E.U16 desc[UR36][R4.64+0x10], R8 ;  /* 0x0000100804002986 */ /* 0x0001e2000c101524 */
[----:B------:R-:W-:Y:S05]  /*2ed0*/  @!P0 BRA `(.L_x_52) ;  /* 0x0000000000048947 */ /* 0x000fea0003800000 */
[----:B------:R4:W5:Y:S02]  /*2ee0*/  LDG.E.LTC128B.U16 R57, desc[UR36][R38.64+0x12] ;  /* 0x0000122426397981 */ /* 0x000964000c1e1520 */
.L_x_52:
[----:B------:R-:W-:Y:S05]  /*2ef0*/  BSYNC B1 ;  /* 0x0000000000017941 */ /* 0x000fea0003800000 */
.L_x_51:
[----:B0----5:R-:W-:Y:S01]  /*2f00*/  IMAD.U32 R8, R57, 0x10000, RZ ;  /* 0x0001000039087824 */ /* 0x021fe200078e00ff */
[----:B------:R-:W-:Y:S01]  /*2f10*/  ISETP.GT.AND P2, PT, R3, 0x8, P1 ;  /* 0x000000080300780c */ /* 0x000fe20000f44270 */
[----:B------:R-:W-:Y:S01]  /*2f20*/  @P0 IMAD.MOV.U32 R9, RZ, RZ, R5 ;  /* 0x000000ffff090224 */ /* 0x000fe200078e0005 */
[----:B------:R-:W-:Y:S01]  /*2f30*/  BSSY B1, `(.L_x_53) ;  /* 0x0000009000017945 */ /* 0x000fe20003800000 */
[----:B------:R-:W-:-:S04]  /*2f40*/  FMUL R8, R8, R41 ;  /* 0x0000002908087220 */ /* 0x000fc80000400000 */
[----:B------:R-:W-:-:S05]  /*2f50*/  FFMA R8, R29, R40, R8 ;  /* 0x000000281d087223 */ /* 0x000fca0000000008 */
[----:B------:R-:W-:-:S04]  /*2f60*/  F2FP.BF16.F32.PACK_AB R8, RZ, R8 ;  /* 0x00000008ff08723e */ /* 0x000fc800000010ff */
[----:B------:R-:W-:Y:S01]  /*2f70*/  PRMT R10, R8, 0x7610, R10 ;  /* 0x00007610080a7816 */ /* 0x000fe2000000000a */
[----:B------:R-:W-:-:S05]  /*2f80*/  @P0 IMAD.MOV.U32 R8, RZ, RZ, R54 ;  /* 0x000000ffff080224 */ /* 0x000fca00078e0036 */
[----:B------:R0:W-:Y:S01]  /*2f90*/  @P0 STG.E.U16 desc[UR36][R8.64+0x12], R10 ;  /* 0x0000120a08000986 */ /* 0x0001e2000c101524 */
[----:B------:R-:W-:Y:S05]  /*2fa0*/  @!P2 BRA `(.L_x_54) ;  /* 0x000000000004a947 */ /* 0x000fea0003800000 */
[----:B------:R0:W5:Y:S02]  /*2fb0*/  LDG.E.LTC128B.U16 R57, desc[UR36][R6.64+0x10] ;  /* 0x0000102406397981 */ /* 0x000164000c1e1520 */
.L_x_54:
[----:B------:R-:W-:Y:S05]  /*2fc0*/  BSYNC B1 ;  /* 0x0000000000017941 */ /* 0x000fea0003800000 */
.L_x_53:
[----:B-----5:R-:W-:Y:S01]  /*2fd0*/  IMAD.U32 R4, R57, 0x10000, RZ ;  /* 0x0001000039047824 */ /* 0x020fe200078e00ff */
[----:B------:R-:W-:Y:S01]  /*2fe0*/  ISETP.GT.AND P1, PT, R3, 0x9, P1 ;  /* 0x000000090300780c */ /* 0x000fe20000f24270 */
[----:B------:R-:W-:Y:S02]  /*2ff0*/  BSSY B1, `(.L_x_55) ;  /* 0x0000009000017945 */ /* 0x000fe40003800000 */
[----:B0-----:R-:W-:Y:S01]  /*3000*/  FMUL R9, R4, R41 ;  /* 0x0000002904097220 */ /* 0x001fe20000400000 */
[----:B------:R-:W-:-:S03]  /*3010*/  IADD3 R4, P0, R59, R54, RZ ;  /* 0x000000363b047210 */ /* 0x000fc60007f1e0ff */
[----:B------:R-:W-:Y:S02]  /*3020*/  FFMA R9, R30, R40, R9 ;  /* 0x000000281e097223 */ /* 0x000fe40000000009 */
[----:B------:R-:W-:-:S03]  /*3030*/  IMAD.X R5, R5, 0x1, R61, P0 ;  /* 0x0000000105057824 */ /* 0x000fc600000e063d */
[----:B------:R-:W-:-:S05]  /*3040*/  F2FP.BF16.F32.PACK_AB R9, RZ, R9 ;  /* 0x00000009ff09723e */ /* 0x000fca00000010ff */
[----:B------:R0:W-:Y:S01]  /*3050*/  @P2 STG.E.U16 desc[UR36][R4.64+0x10], R9 ;  /* 0x0000100904002986 */ /* 0x0001e2000c101524 */
[----:B------:R-:W-:Y:S05]  /*3060*/  @!P1 BRA `(.L_x_56) ;  /* 0x0000000000049947 */ /* 0x000fea0003800000 */
[----:B------:R0:W5:Y:S02]  /*3070*/  LDG.E.LTC128B.U16 R57, desc[UR36][R6.64+0x12] ;  /* 0x0000122406397981 */ /* 0x000164000c1e1520 */
.L_x_56:
[----:B------:R-:W-:Y:S05]  /*3080*/  BSYNC B1 ;  /* 0x0000000000017941 */ /* 0x000fea0003800000 */
.L_x_55:
[----:B------:R-:W-:Y:S05]  /*3090*/  @!P1 BRA `(.L_x_57) ;  /* 0x0000000400749947 */ /* 0x000fea0003800000 */
[----:B0--3-5:R-:W-:-:S04]  /*30a0*/  IMAD.U32 R6, R57, 0x10000, RZ ;  /* 0x0001000039067824 */ /* 0x029fc800078e00ff */
[----:B------:R-:W-:-:S04]  /*30b0*/  FMUL R6, R6, R41 ;  /* 0x0000002906067220 */ /* 0x000fc80000400000 */
[----:B------:R-:W-:-:S05]  /*30c0*/  FFMA R6, R31, R40, R6 ;  /* 0x000000281f067223 */ /* 0x000fca0000000006 */
[----:B------:R-:W-:-:S05]  /*30d0*/  F2FP.BF16.F32.PACK_AB R6, RZ, R6 ;  /* 0x00000006ff06723e */ /* 0x000fca00000010ff */
[----:B------:R0:W-:Y:S01]  /*30e0*/  STG.E.U16 desc[UR36][R4.64+0x12], R6 ;  /* 0x0000120604007986 */ /* 0x0001e2000c101524 */
[----:B------:R-:W-:Y:S05]  /*30f0*/  BRA `(.L_x_57) ;  /* 0x00000004005c7947 */ /* 0x000fea0003800000 */
.L_x_30:
[----:B------:R-:W-:Y:S01]  /*3100*/  ISETP.GT.AND P4, PT, R3, 0x1, P2 ;  /* 0x000000010300780c */ /* 0x000fe20001784270 */
[----:B------:R-:W-:Y:S01]  /*3110*/  ULDC.64 UR4, c[0x0][0x5c0] ;  /* 0x0001700000047ab9 */ /* 0x000fe20000000a00 */
[-C--:B------:R-:W-:Y:S01]  /*3120*/  FMUL R33, R33, R40.reuse ;  /* 0x0000002821217220 */ /* 0x080fe20000400000 */
[----:B------:R-:W-:Y:S01]  /*3130*/  LEA R6, P1, R48, UR4, 0x1 ;  /* 0x0000000430067c11 */ /* 0x000fe2000f8208ff */
[C---:B------:R-:W-:Y:S01]  /*3140*/  IMAD.SHL.U32 R21, R10.reuse, 0x10, RZ ;  /* 0x000000100a157824 */ /* 0x040fe200078e00ff */
[----:B------:R-:W-:Y:S01]  /*3150*/  SHF.L.U64.HI R15, R10, 0x4, R11 ;  /* 0x000000040a0f7819 */ /* 0x000fe2000001020b */
[-C--:B------:R-:W-:Y:S01]  /*3160*/  FMUL R32, R32, R40.reuse ;  /* 0x0000002820207220 */ /* 0x080fe20000400000 */
[----:B------:R-:W-:Y:S01]  /*3170*/  LEA.HI.X R7, R48, UR5, R51, 0x1, P1 ;  /* 0x0000000530077c11 */ /* 0x000fe200088f0c33 */
[-C--:B------:R-:W-:Y:S01]  /*3180*/  FMUL R34, R34, R40.reuse ;  /* 0x0000002822227220 */ /* 0x080fe20000400000 */
[----:B------:R-:W-:Y:S01]  /*3190*/  F2FP.BF16.F32.PACK_AB R33, RZ, R33 ;  /* 0x00000021ff21723e */ /* 0x000fe200000010ff */
[-C--:B------:R-:W-:Y:S01]  /*31a0*/  FMUL R35, R35, R40.reuse ;  /* 0x0000002823237220 */ /* 0x080fe20000400000 */
[----:B------:R-:W-:Y:S01]  /*31b0*/  ISETP.GT.AND P3, PT, R58, 0x8, PT ;  /* 0x000000083a00780c */ /* 0x000fe20003f64270 */
[----:B------:R-:W-:Y:S01]  /*31c0*/  FMUL R36, R36, R40 ;  /* 0x0000002824247220 */ /* 0x000fe20000400000 */
[----:B------:R-:W-:Y:S01]  /*31d0*/  F2FP.BF16.F32.PACK_AB R32, RZ, R32 ;  /* 0x00000020ff20723e */ /* 0x000fe200000010ff */
[----:B------:R-:W-:Y:S01]  /*31e0*/  @P4 STG.E.U16 desc[UR36][R6.64+0x2], R33 ;  /* 0x0000022106004986 */ /* 0x000fe2000c101524 */
[----:B------:R-:W-:Y:S01]  /*31f0*/  IADD3 R8, P4, R21, R6, RZ ;  /* 0x0000000615087210 */ /* 0x000fe20007f9e0ff */
[-C--:B------:R-:W-:Y:S01]  /*3200*/  FMUL R37, R37, R40.reuse ;  /* 0x0000002825257220 */ /* 0x080fe20000400000 */
[C---:B------:R-:W-:Y:S01]  /*3210*/  ISETP.GT.AND P1, PT, R3.reuse, RZ, P3 ;  /* 0x000000ff0300720c */ /* 0x040fe20001f24270 */
[----:B------:R-:W-:Y:S01]  /*3220*/  @P0 STG.E.U16 desc[UR36][R6.64], R32 ;  /* 0x0000002006000986 */ /* 0x000fe2000c101524 */
[----:B------:R-:W-:Y:S01]  /*3230*/  ISETP.GT.AND P5, PT, R3, 0x1, P3 ;  /* 0x000000010300780c */ /* 0x000fe20001fa4270 */
[----:B------:R-:W-:Y:S01]  /*3240*/  IMAD.X R9, R15, 0x1, R7, P4 ;  /* 0x000000010f097824 */ /* 0x000fe200020e0607 */
[----:B------:R-:W-:Y:S01]  /*3250*/  ISETP.GT.AND P4, PT, R3, 0x8, P2 ;  /* 0x000000080300780c */ /* 0x000fe20001784270 */
[----:B------:R-:W-:Y:S01]  /*3260*/  FMUL R38, R38, R40 ;  /* 0x0000002826267220 */ /* 0x000fe20000400000 */
[----:B------:R-:W-:Y:S01]  /*3270*/  F2FP.BF16.F32.PACK_AB R34, RZ, R34 ;  /* 0x00000022ff22723e */ /* 0x000fe200000010ff */
[-C--:B------:R-:W-:Y:S01]  /*3280*/  FMUL R39, R39, R40.reuse ;  /* 0x0000002827277220 */ /* 0x080fe20000400000 */
[----:B------:R-:W-:Y:S01]  /*3290*/  F2FP.BF16.F32.PACK_AB R35, RZ, R35 ;  /* 0x00000023ff23723e */ /* 0x000fe200000010ff */
[----:B------:R-:W-:Y:S01]  /*32a0*/  FMUL R24, R24, R40 ;  /* 0x0000002818187220 */ /* 0x000fe20000400000 */
[----:B------:R-:W-:Y:S01]  /*32b0*/  F2FP.BF16.F32.PACK_AB R36, RZ, R36 ;  /* 0x00000024ff24723e */ /* 0x000fe200000010ff */
[----:B------:R-:W-:Y:S01]  /*32c0*/  IMAD R23, R11, 0xf0, RZ ;  /* 0x000000f00b177824 */ /* 0x000fe200078e02ff */
[C---:B------:R-:W-:Y:S01]  /*32d0*/  ISETP.GT.AND P2, PT, R3.reuse, 0x9, P2 ;  /* 0x000000090300780c */ /* 0x040fe20001744270 */
[----:B------:R-:W-:Y:S01]  /*32e0*/  @P1 STG.E.U16 desc[UR36][R8.64], R34 ;  /* 0x0000002208001986 */ /* 0x000fe2000c101524 */
[----:B------:R-:W-:Y:S01]  /*32f0*/  ISETP.GT.AND P1, PT, R58, 0x80, PT ;  /* 0x000000803a00780c */ /* 0x000fe20003f24270 */
[----:B------:R-:W-:Y:S01]  /*3300*/  IMAD.WIDE.U32 R10, R10, 0xf0, R8 ;  /* 0x000000f00a0a7825 */ /* 0x000fe200078e0008 */
[----:B------:R-:W-:Y:S01]  /*3310*/  F2FP.BF16.F32.PACK_AB R37, RZ, R37 ;  /* 0x00000025ff25723e */ /* 0x000fe200000010ff */
[----:B------:R-:W-:Y:S01]  /*3320*/  @P5 STG.E.U16 desc[UR36][R8.64+0x2], R35 ;  /* 0x0000022308005986 */ /* 0x000fe2000c101524 */
[----:B------:R-:W-:Y:S01]  /*3330*/  ISETP.GT.AND P5, PT, R3, RZ, P1 ;  /* 0x000000ff0300720c */ /* 0x000fe20000fa4270 */
[----:B------:R-:W-:Y:S01]  /*3340*/  IMAD.IADD R5, R23, 0x1, R11 ;  /* 0x0000000117057824 */ /* 0x000fe200078e020b */
[----:B------:R-:W-:Y:S01]  /*3350*/  F2FP.BF16.F32.PACK_AB R38, RZ, R38 ;  /* 0x00000026ff26723e */ /* 0x000fe200000010ff */
[----:B------:R-:W-:Y:S01]  /*3360*/  @P4 STG.E.U16 desc[UR36][R6.64+0x10], R36 ;  /* 0x0000102406004986 */ /* 0x000fe2000c101524 */
[----:B------:R-:W-:Y:S01]  /*3370*/  ISETP.GT.AND P4, PT, R3, 0x8, P3 ;  /* 0x000000080300780c */ /* 0x000fe20001f84270 */
[-C--:B------:R-:W-:Y:S01]  /*3380*/  FMUL R25, R25, R40.reuse ;  /* 0x0000002819197220 */ /* 0x080fe20000400000 */
[----:B------:R-:W-:Y:S01]  /*3390*/  ISETP.GT.AND P3, PT, R3, 0x9, P3 ;  /* 0x000000090300780c */ /* 0x000fe20001f64270 */
[----:B------:R0:W-:Y:S01]  /*33a0*/  @P2 STG.E.U16 desc[UR36][R6.64+0x12], R37 ;  /* 0x0000122506002986 */ /* 0x0001e2000c101524 */
[----:B------:R-:W-:Y:S01]  /*33b0*/  F2FP.BF16.F32.PACK_AB R39, RZ, R39 ;  /* 0x00000027ff27723e */ /* 0x000fe200000010ff */
[-C--:B------:R-:W-:Y:S01]  /*33c0*/  FMUL R26, R26, R40.reuse ;  /* 0x000000281a1a7220 */ /* 0x080fe20000400000 */
[----:B------:R-:W-:Y:S01]  /*33d0*/  ISETP.GT.AND P0, PT, R58, 0x88, PT ;  /* 0x000000883a00780c */ /* 0x000fe20003f04270 */
[----:B------:R-:W-:Y:S01]  /*33e0*/  FMUL R27, R27, R40 ;  /* 0x000000281b1b7220 */ /* 0x000fe20000400000 */
[----:B------:R-:W-:Y:S01]  /*33f0*/  F2FP.BF16.F32.PACK_AB R24, RZ, R24 ;  /* 0x00000018ff18723e */ /* 0x000fe200000010ff */
[----:B------:R-:W-:Y:S01]  /*3400*/  @P5 IMAD.MOV.U32 R4, RZ, RZ, R10 ;  /* 0x000000ffff045224 */ /* 0x000fe200078e000a */
[----:B------:R-:W-:Y:S01]  /*3410*/  F2FP.BF16.F32.PACK_AB R25, RZ, R25 ;  /* 0x00000019ff19723e */ /* 0x000fe200000010ff */
[----:B------:R-:W-:Y:S01]  /*3420*/  FMUL R28, R28, R40 ;  /* 0x000000281c1c7220 */ /* 0x000fe20000400000 */
[----:B------:R-:W-:Y:S01]  /*3430*/  F2FP.BF16.F32.PACK_AB R26, RZ, R26 ;  /* 0x0000001aff1a723e */ /* 0x000fe200000010ff */
[----:B------:R-:W-:Y:S01]  /*3440*/  @P4 STG.E.U16 desc[UR36][R8.64+0x10], R38 ;  /* 0x0000102608004986 */ /* 0x000fe2000c101524 */
[----:B------:R-:W-:Y:S01]  /*3450*/  ISETP.GT.AND P4, PT, R3, 0x1, P1 ;  /* 0x000000010300780c */ /* 0x000fe20000f84270 */
[-C--:B------:R-:W-:Y:S01]  /*3460*/  FMUL R29, R29, R40.reuse ;  /* 0x000000281d1d7220 */ /* 0x080fe20000400000 */
[C---:B------:R-:W-:Y:S01]  /*3470*/  ISETP.GT.AND P2, PT, R3.reuse, 0x8, P1 ;  /* 0x000000080300780c */ /* 0x040fe20000f44270 */
[----:B------:R1:W-:Y:S01]  /*3480*/  @P3 STG.E.U16 desc[UR36][R8.64+0x12], R39 ;  /* 0x0000122708003986 */ /* 0x0003e2000c101524 */
[C---:B------:R-:W-:Y:S01]  /*3490*/  ISETP.GT.AND P3, PT, R3.reuse, RZ, P0 ;  /* 0x000000ff0300720c */ /* 0x040fe20000764270 */
[----:B------:R-:W-:Y:S01]  /*34a0*/  FMUL R30, R30, R40 ;  /* 0x000000281e1e7220 */ /* 0x000fe20000400000 */
[----:B------:R-:W-:Y:S01]  /*34b0*/  ISETP.GT.AND P1, PT, R3, 0x9, P1 ;  /* 0x000000090300780c */ /* 0x000fe20000f24270 */
[----:B------:R2:W-:Y:S01]  /*34c0*/  @P5 STG.E.U16 desc[UR36][R4.64], R24 ;  /* 0x0000001804005986 */ /* 0x0005e2000c101524 */
[----:B0-----:R-:W-:Y:S01]  /*34d0*/  IADD3 R6, P5, R21, R10, RZ ;  /* 0x0000000a15067210 */ /* 0x001fe20007fbe0ff */
[----:B------:R-:W-:Y:S01]  /*34e0*/  FMUL R31, R31, R40 ;  /* 0x000000281f1f7220 */ /* 0x000fe20000400000 */
[----:B------:R-:W-:-:S02]  /*34f0*/  F2FP.BF16.F32.PACK_AB R27, RZ, R27 ;  /* 0x0000001bff1b723e */ /* 0x000fc400000010ff */
[----:B------:R-:W-:Y:S01]  /*3500*/  F2FP.BF16.F32.PACK_AB R28, RZ, R28 ;  /* 0x0000001cff1c723e */ /* 0x000fe200000010ff */
[--C-:B------:R-:W-:Y:S01]  /*3510*/  @P4 IMAD.MOV.U32 R12, RZ, RZ, R10.reuse ;  /* 0x000000ffff0c4224 */ /* 0x100fe200078e000a */
[----:B------:R-:W-:Y:S01]  /*3520*/  F2FP.BF16.F32.PACK_AB R29, RZ, R29 ;  /* 0x0000001dff1d723e */ /* 0x000fe200000010ff */
[--C-:B------:R-:W-:Y:S01]  /*3530*/  @P4 IMAD.MOV.U32 R13, RZ, RZ, R5.reuse ;  /* 0x000000ffff0d4224 */ /* 0x100fe200078e0005 */
[----:B------:R-:W-:Y:S01]  /*3540*/  F2FP.BF16.F32.PACK_AB R30, RZ, R30 ;  /* 0x0000001eff1e723e */ /* 0x000fe200000010ff */
[--C-:B------:R-:W-:Y:S01]  /*3550*/  IMAD.X R7, R15, 0x1, R5.reuse, P5 ;  /* 0x000000010f077824 */ /* 0x100fe200028e0605 */
[----:B-1----:R-:W-:Y:S01]  /*3560*/  IADD3 R8, P5, R21, R10, RZ ;  /* 0x0000000a15087210 */ /* 0x002fe20007fbe0ff */
[----:B--2---:R-:W-:Y:S01]  /*3570*/  @P2 IMAD.MOV.U32 R4, RZ, RZ, R10 ;  /* 0x000000ffff042224 */ /* 0x004fe200078e000a */
[----:B------:R-:W-:Y:S01]  /*3580*/  @P4 STG.E.U16 desc[UR36][R12.64+0x2], R25 ;  /* 0x000002190c004986 */ /* 0x000fe2000c101524 */
[C---:B------:R-:W-:Y:S01]  /*3590*/  ISETP.GT.AND P4, PT, R3.reuse, 0x1, P0 ;  /* 0x000000010300780c */ /* 0x040fe20000784270 */
[----:B------:R-:W-:Y:S01]  /*35a0*/  @P1 IMAD.MOV.U32 R11, RZ, RZ, R5 ;  /* 0x000000ffff0b1224 */ /* 0x000fe200078e0005 */
[----:B------:R-:W-:Y:S01]  /*35b0*/  F2FP.BF16.F32.PACK_AB R31, RZ, R31 ;  /* 0x0000001fff1f723e */ /* 0x000fe200000010ff */
[----:B------:R-:W-:Y:S01]  /*35c0*/  @P3 STG.E.U16 desc[UR36][R6.64], R26 ;  /* 0x0000001a06003986 */ /* 0x000fe2000c101524 */
[----:B------:R-:W-:Y:S01]  /*35d0*/  ISETP.GT.AND P3, PT, R3, 0x8, P0 ;  /* 0x000000080300780c */ /* 0x000fe20000764270 */
[----:B------:R-:W-:Y:S01]  /*35e0*/  IMAD.X R9, R5, 0x1, R15, P5 ;  /* 0x0000000105097824 */ /* 0x000fe200028e060f */
[----:B------:R-:W-:-:S07]  /*35f0*/  ISETP.GT.AND P0, PT, R3, 0x9, P0 ;  /* 0x000000090300780c */ /* 0x000fce0000704270 */
[----:B------:R-:W-:Y:S04]  /*3600*/  @P4 STG.E.U16 desc[UR36][R6.64+0x2], R27 ;  /* 0x0000021b06004986 */ /* 0x000fe8000c101524 */
[----:B------:R0:W-:Y:S04]  /*3610*/  @P2 STG.E.U16 desc[UR36][R4.64+0x10], R28 ;  /* 0x0000101c04002986 */ /* 0x0001e8000c101524 */
[----:B------:R1:W-:Y:S04]  /*3620*/  @P1 STG.E.U16 desc[UR36][R10.64+0x12], R29 ;  /* 0x0000121d0a001986 */ /* 0x0003e8000c101524 */
[----:B------:R1:W-:Y:S01]  /*3630*/  @P3 STG.E.U16 desc[UR36][R8.64+0x10], R30 ;  /* 0x0000101e08003986 */ /* 0x0003e2000c101524 */
[----:B0-----:R-:W-:-:S02]  /*3640*/  @P0 IMAD.MOV.U32 R4, RZ, RZ, R8 ;  /* 0x000000ffff040224 */ /* 0x001fc400078e0008 */
[----:B------:R-:W-:-:S05]  /*3650*/  @P0 IMAD.MOV.U32 R5, RZ, RZ, R9 ;  /* 0x000000ffff050224 */ /* 0x000fca00078e0009 */
[----:B------:R1:W-:Y:S02]  /*3660*/  @P0 STG.E.U16 desc[UR36][R4.64+0x12], R31 ;  /* 0x0000121f04000986 */ /* 0x0003e4000c101524 */
.L_x_57:
[----:B------:R-:W-:Y:S05]  /*3670*/  BSYNC B0 ;  /* 0x0000000000007941 */ /* 0x000fea0003800000 */
.L_x_29:
[----:B------:R-:W-:Y:S01]  /*3680*/  ULDC UR4, c[0x0][0xc] ;  /* 0x0000030000047ab9 */ /* 0x000fe20000000800 */
[----:B------:R-:W-:Y:S01]  /*3690*/  ULDC UR5, c[0x0][0x10] ;  /* 0x0000040000057ab9 */ /* 0x000fe20000000800 */
[----:B01----:R-:W0:Y:S01]  /*36a0*/  LDC R5, c[0x0][0x14] ;  /* 0x00000500ff057b82 */ /* 0x003e220000000800 */
[----:B------:R-:W-:Y:S01]  /*36b0*/  UIMAD.WIDE.U32 UR4, UR4, UR5, URZ ;  /* 0x00000005040472a5 */ /* 0x000fe2000f8e003f */
[----:B------:R-:W-:Y:S02]  /*36c0*/  IMAD.MOV.U32 R3, RZ, RZ, R17 ;  /* 0x000000ffff037224 */ /* 0x000fe400078e0011 */
[----:B------:R-:W-:Y:S02]  /*36d0*/  IMAD.MOV.U32 R42, RZ, RZ, -0x1 ;  /* 0xffffffffff2a7424 */ /* 0x000fe400078e00ff */
[----:B------:R-:W-:Y:S02]  /*36e0*/  IMAD.MOV.U32 R23, RZ, RZ, -0x1 ;  /* 0xffffffffff177424 */ /* 0x000fe400078e00ff */
[----:B0-----:R-:W-:-:S04]  /*36f0*/  IMAD.WIDE.U32 R2, R5, UR4, R2 ;  /* 0x0000000405027c25 */ /* 0x001fc8000f8e0002 */
[----:B------:R-:W-:Y:S01]  /*3700*/  IMAD R5, R5, UR5, RZ ;  /* 0x0000000505057c24 */ /* 0x000fe2000f8e02ff */
[----:B------:R-:W-:Y:S02]  /*3710*/  ULDC.64 UR4, c[0x0][0x650] ;  /* 0x0001940000047ab9 */ /* 0x000fe40000000a00 */
[----:B------:R-:W-:Y:S01]  /*3720*/  ISETP.GE.U32.AND P0, PT, R2, UR4, PT ;  /* 0x0000000402007c0c */ /* 0x000fe2000bf06070 */
[----:B------:R-:W-:Y:S01]  /*3730*/  IMAD.IADD R17, R3, 0x1, R5 ;  /* 0x0000000103117824 */ /* 0x000fe200078e0205 */
[----:B------:R-:W-:-:S04]  /*3740*/  PRMT R3, RZ, 0x7610, R3 ;  /* 0x00007610ff037816 */ /* 0x000fc80000000003 */
[----:B------:R-:W-:-:S13]  /*3750*/  ISETP.GE.U32.AND.EX P0, PT, R17, UR5, PT, P0 ;  /* 0x0000000511007c0c */ /* 0x000fda000bf06100 */
[----:B------:R-:W-:Y:S05]  /*3760*/  @P0 BRA `(.L_x_58) ;  /* 0x0000000400680947 */ /* 0x000fea0003800000 */
[----:B--2---:R-:W0:Y:S01]  /*3770*/  S2R R12, SR_CTAID.X ;  /* 0x00000000000c7919 */ /* 0x004e220000002500 */
[----:B------:R-:W1:Y:S01]  /*3780*/  LDC.64 R10, c[0x0][0x628] ;  /* 0x00018a00ff0a7b82 */ /* 0x000e620000000a00 */
[----:B------:R-:W-:Y:S01]  /*3790*/  ULDC UR4, c[0x0][0x150] ;  /* 0x0000540000047ab9 */ /* 0x000fe20000000800 */
[----:B------:R-:W-:Y:S01]  /*37a0*/  IMAD.MOV.U32 R8, RZ, RZ, R2 ;  /* 0x000000ffff087224 */ /* 0x000fe200078e0002 */
[----:B------:R-:W2:Y:S01]  /*37b0*/  S2R R24, SR_CTAID.Y ;  /* 0x0000000000187919 */ /* 0x000ea20000002600 */
[----:B------:R-:W-:-:S04]  /*37c0*/  IMAD.MOV.U32 R9, RZ, RZ, R17 ;  /* 0x000000ffff097224 */ /* 0x000fc800078e0011 */
[----:B------:R-:W2:Y:S08]  /*37d0*/  LDC R21, c[0x0][0x144] ;  /* 0x00005100ff157b82 */ /* 0x000eb00000000800 */
[----:B------:R-:W2:Y:S08]  /*37e0*/  LDC R0, c[0x0][0x630] ;  /* 0x00018c00ff007b82 */ /* 0x000eb00000000800 */
[----:B------:R-:W2:Y:S01]  /*37f0*/  LDC.64 R14, c[0x0][0x620] ;  /* 0x00018800ff0e7b82 */ /* 0x000ea20000000a00 */
[----:B-1----:R-:W-:-:S04]  /*3800*/  ISETP.NE.U32.AND P0, PT, R10, RZ, PT ;  /* 0x000000ff0a00720c */ /* 0x002fc80003f05070 */
[----:B------:R-:W-:Y:S02]  /*3810*/  ISETP.NE.AND.EX P0, PT, R11, RZ, PT, P0 ;  /* 0x000000ff0b00720c */ /* 0x000fe40003f05300 */
[----:B0-----:R-:W-:-:S05]  /*3820*/  I2FP.F32.U32 R3, R12 ;  /* 0x0000000c00037245 */ /* 0x001fca0000201000 */
[----:B------:R-:W-:-:S04]  /*3830*/  FMUL R3, R3, UR4 ;  /* 0x0000000403037c20 */ /* 0x000fc80008400000 */
[----:B------:R0:W1:Y:S02]  /*3840*/  F2I.U32.TRUNC.NTZ R20, R3 ;  /* 0x0000000300147305 */ /* 0x000064000020f000 */
[----:B------:R-:W-:Y:S05]  /*3850*/  @!P0 BRA `(.L_x_59) ;  /* 0x0000000000288947 */ /* 0x000fea0003800000 */
[----:B0-----:R-:W0:Y:S02]  /*3860*/  LDC R3, c[0x0][0x634] ;  /* 0x00018d00ff037b82 */ /* 0x001e240000000800 */
[----:B0-----:R-:W-:-:S05]  /*3870*/  IADD3 R3, P0, R2, R3, RZ ;  /* 0x0000000302037210 */ /* 0x001fca0007f1e0ff */
[----:B------:R-:W-:-:S04]  /*3880*/  IMAD.X R13, RZ, RZ, R17, P0 ;  /* 0x000000ffff0d7224 */ /* 0x000fc800000e0611 */
[----:B------:R-:W-:-:S04]  /*3890*/  IMAD.WIDE.U32 R4, R13, R10, RZ ;  /* 0x0000000a0d047225 */ /* 0x000fc800078e00ff */
[----:B---3--:R-:W-:-:S04]  /*38a0*/  IMAD.WIDE.U32 R6, P0, R3, R11, R4 ;  /* 0x0000000b03067225 */ /* 0x008fc80007800004 */
[----:B------:R-:W-:-:S04]  /*38b0*/  IMAD.WIDE.U32 R4, R3, R10, RZ ;  /* 0x0000000a03047225 */ /* 0x000fc800078e00ff */
[----:B------:R-:W-:Y:S01]  /*38c0*/  IMAD.X R9, RZ, RZ, RZ, P0 ;  /* 0x000000ffff097224 */ /* 0x000fe200000e06ff */
[----:B------:R-:W-:Y:S01]  /*38d0*/  IADD3 RZ, P0, R5, R6, RZ ;  /* 0x0000000605ff7210 */ /* 0x000fe20007f1e0ff */
[----:B------:R-:W-:-:S04]  /*38e0*/  IMAD.MOV.U32 R8, RZ, RZ, R7 ;  /* 0x000000ffff087224 */ /* 0x000fc800078e0007 */
[----:B------:R-:W-:-:S08]  /*38f0*/  IMAD.WIDE.U32.X R8, R13, R11, R8, P0 ;  /* 0x0000000b0d087225 */ /* 0x000fd000000e0408 */
.L_x_59:
[-CC-:B--2---:R-:W-:Y:S01]  /*3900*/  SHF.R.U64 R23, R8, R0.reuse, R9.reuse ;  /* 0x0000000008177219 */ /* 0x184fe20000001209 */
[----:B------:R-:W2:Y:S01]  /*3910*/  LDC.64 R28, c[0x0][0x640] ;  /* 0x00019000ff1c7b82 */ /* 0x000ea20000000a00 */
[----:B------:R-:W-:Y:S01]  /*3920*/  SHF.R.U32.HI R0, RZ, R0, R9 ;  /* 0x00000000ff007219 */ /* 0x000fe20000011609 */
[----:B-1----:R-:W-:Y:S01]  /*3930*/  IMAD.MOV R20, RZ, RZ, -R20 ;  /* 0x000000ffff147224 */ /* 0x002fe200078e0a14 */
[----:B---3--:R-:W-:Y:S01]  /*3940*/  IADD3 R7, P0, RZ, -R23, RZ ;  /* 0x80000017ff077210 */ /* 0x008fe20007f1e0ff */
[----:B------:R-:W-:Y:S02]  /*3950*/  ULDC UR4, c[0x0][0x154] ;  /* 0x0000550000047ab9 */ /* 0x000fe40000000800 */
[----:B------:R-:W-:Y:S02]  /*3960*/  IMAD R21, R21, R20, R12 ;  /* 0x0000001415157224 */ /* 0x000fe400078e020c */
[----:B------:R-:W1:Y:S01]  /*3970*/  LDC R6, c[0x0][0x618] ;  /* 0x00018600ff067b82 */ /* 0x000e620000000800 */
[----:B0-----:R-:W-:-:S04]  /*3980*/  IMAD.X R3, RZ, RZ, ~R0, P0 ;  /* 0x000000ffff037224 */ /* 0x001fc800000e0e00 */
[-C--:B------:R-:W-:Y:S02]  /*3990*/  IMAD R0, R3, R14.reuse, RZ ;  /* 0x0000000e03007224 */ /* 0x080fe400078e02ff */
[----:B------:R-:W-:Y:S01]  /*39a0*/  IMAD.MOV.U32 R3, RZ, RZ, R17 ;  /* 0x000000ffff037224 */ /* 0x000fe200078e0011 */
[----:B------:R-:W0:Y:S01]  /*39b0*/  LDC R8, c[0x0][0x608] ;  /* 0x00018200ff087b82 */ /* 0x000e220000000800 */
[----:B------:R-:W-:-:S04]  /*39c0*/  IMAD.WIDE.U32 R4, R7, R14, R2 ;  /* 0x0000000e07047225 */ /* 0x000fc800078e0002 */
[----:B------:R-:W-:-:S03]  /*39d0*/  IMAD R3, R7, R15, R0 ;  /* 0x0000000f07037224 */ /* 0x000fc600078e0200 */
[----:B------:R-:W3:Y:S01]  /*39e0*/  LDC R26, c[0x0][0x658] ;  /* 0x00019600ff1a7b82 */ /* 0x000ee20000000800 */
[----:B------:R-:W-:Y:S01]  /*39f0*/  I2FP.F32.U32 R0, R24 ;  /* 0x0000001800007245 */ /* 0x000fe20000201000 */
[----:B------:R-:W-:Y:S01]  /*3a00*/  IMAD.MOV.U32 R7, RZ, RZ, 0x1 ;  /* 0x00000001ff077424 */ /* 0x000fe200078e00ff */
[----:B--2---:R-:W-:Y:S01]  /*3a10*/  ISETP.NE.U32.AND P0, PT, R28, RZ, PT ;  /* 0x000000ff1c00720c */ /* 0x004fe20003f05070 */
[----:B------:R-:W-:Y:S02]  /*3a20*/  IMAD.IADD R3, R5, 0x1, R3 ;  /* 0x0000000105037824 */ /* 0x000fe400078e0203 */
[----:B------:R-:W-:Y:S01]  /*3a30*/  FMUL R0, R0, UR4 ;  /* 0x0000000400007c20 */ /* 0x000fe20008400000 */
[----:B------:R-:W-:Y:S01]  /*3a40*/  ISETP.NE.AND.EX P0, PT, R29, RZ, PT, P0 ;  /* 0x000000ff1d00720c */ /* 0x000fe20003f05300 */
[----:B------:R-:W2:Y:S01]  /*3a50*/  LDC R15, c[0x0][0x148] ;  /* 0x00005200ff0f7b82 */ /* 0x000ea20000000800 */
[-CC-:B-1----:R-:W-:Y:S01]  /*3a60*/  SHF.R.U64 R12, R4, R6.reuse, R3.reuse ;  /* 0x00000006040c7219 */ /* 0x182fe20000001203 */
[----:B------:R1:W1:Y:S01]  /*3a70*/  F2I.U32.TRUNC.NTZ R13, R0 ;  /* 0x00000000000d7305 */ /* 0x000262000020f000 */
[----:B------:R-:W-:Y:S01]  /*3a80*/  SHF.R.U32.HI R3, RZ, R6, R3 ;  /* 0x00000006ff037219 */ /* 0x000fe20000011603 */
[----:B------:R-:W-:-:S04]  /*3a90*/  IMAD.MOV.U32 R5, RZ, RZ, -0x1 ;  /* 0xffffffffff057424 */ /* 0x000fc800078e00ff */
[----:B------:R-:W1:Y:S01]  /*3aa0*/  LDC R20, c[0x0][0x600] ;  /* 0x00018000ff147b82 */ /* 0x000e620000000800 */
[-CC-:B0-----:R-:W-:Y:S02]  /*3ab0*/  SHF.R.U64 R10, R12, R8.reuse, R3.reuse ;  /* 0x000000080c0a7219 */ /* 0x181fe40000001203 */
[----:B------:R-:W-:-:S05]  /*3ac0*/  SHF.R.U32.HI R3, RZ, R8, R3 ;  /* 0x00000008ff037219 */ /* 0x000fca0000011603 */
[----:B------:R-:W0:Y:S01]  /*3ad0*/  LDC R27, c[0x0][0x648] ;  /* 0x00019200ff1b7b82 */ /* 0x000e220000000800 */
[-C--:B---3--:R-:W-:Y:S02]  /*3ae0*/  SHF.L.U32 R4, R5, R26.reuse, RZ ;  /* 0x0000001a05047219 */ /* 0x088fe400000006ff */
[-CC-:B------:R-:W-:Y:S02]  /*3af0*/  SHF.R.U64 R14, R10, R26.reuse, R3.reuse ;  /* 0x0000001a0a0e7219 */ /* 0x180fe40000001203 */
[----:B------:R-:W-:Y:S02]  /*3b00*/  SHF.R.U32.HI R5, RZ, R26, R3 ;  /* 0x0000001aff057219 */ /* 0x000fe40000011603 */
[----:B------:R-:W-:Y:S01]  /*3b10*/  LOP3.LUT R25, RZ, R4, RZ, 0x33, !PT ;  /* 0x00000004ff197212 */ /* 0x000fe200078e33ff */
[----:B------:R-:W3:Y:S01]  /*3b20*/  LDC R30, c[0x0][0x638] ;  /* 0x00018e00ff1e7b82 */ /* 0x000ee20000000800 */
[----:B------:R-:W-:Y:S01]  /*3b30*/  SHF.L.U32 R26, R7, R26, RZ ;  /* 0x0000001a071a7219 */ /* 0x000fe200000006ff */
[----:B------:R-:W-:-:S06]  /*3b40*/  IMAD.MOV.U32 R4, RZ, RZ, R14 ;  /* 0x000000ffff047224 */ /* 0x000fcc00078e000e */
[----:B------:R-:W0:Y:S01]  /*3b50*/  LDC R31, c[0x0][0x610] ;  /* 0x00018400ff1f7b82 */ /* 0x000e220000000800 */
[----:B------:R-:W-:Y:S05]  /*3b60*/  @!P0 BRA `(.L_x_60) ;  /* 0x0000000000288947 */ /* 0x000fea0003800000 */
[----:B------:R-:W4:Y:S02]  /*3b70*/  LDC R3, c[0x0][0x64c] ;  /* 0x00019300ff037b82 */ /* 0x000f240000000800 */
[----:B----4-:R-:W-:-:S05]  /*3b80*/  IADD3 R3, P0, R14, R3, RZ ;  /* 0x000000030e037210 */ /* 0x010fca0007f1e0ff */
        /* <DEDUP_REMOVED lines=8> */
.L_x_60:
[----:B------:R-:W-:Y:S01]  /*3c10*/  ISETP.NE.AND P0, PT, R16, 0x1, PT ;  /* 0x000000011000780c */ /* 0x000fe20003f05270 */
[----:B-1----:R-:W-:Y:S01]  /*3c20*/  VIADD R7, R20, 0xffffffff ;  /* 0xffffffff14077836 */ /* 0x002fe20000000000 */
[----:B0-----:R-:W-:Y:S01]  /*3c30*/  SHF.R.U64 R0, R4, R27, R5 ;  /* 0x0000001b04007219 */ /* 0x001fe20000001205 */
[----:B------:R-:W-:Y:S01]  /*3c40*/  IMAD.MOV R13, RZ, RZ, -R13 ;  /* 0x000000ffff0d7224 */ /* 0x000fe200078e0a0d */
[----:B------:R-:W-:Y:S01]  /*3c50*/  LOP3.LUT R5, R10, R25, RZ, 0xc0, !PT ;  /* 0x000000190a057212 */ /* 0x000fe200078ec0ff */
[----:B------:R-:W-:Y:S01]  /*3c60*/  IMAD.MOV.U32 R4, RZ, RZ, 0x1 ;  /* 0x00000001ff047424 */ /* 0x000fe200078e00ff */
[----:B------:R-:W-:Y:S01]  /*3c70*/  LOP3.LUT R12, R12, R7, RZ, 0xc0, !PT ;  /* 0x000000070c0c7212 */ /* 0x000fe200078ec0ff */
[----:B------:R-:W-:Y:S02]  /*3c80*/  IMAD.MOV R3, RZ, RZ, -R0 ;  /* 0x000000ffff037224 */ /* 0x000fe400078e0a00 */
[----:B------:R-:W-:Y:S02]  /*3c90*/  IMAD R0, R26, R0, R5 ;  /* 0x000000001a007224 */ /* 0x000fe400078e0205 */
[----:B---3--:R-:W-:-:S02]  /*3ca0*/  IMAD R3, R3, R30, R14 ;  /* 0x0000001e03037224 */ /* 0x008fc400078e020e */
[----:B--2---:R-:W-:Y:S02]  /*3cb0*/  @P0 IMAD R21, R15, R13, R24 ;  /* 0x0000000d0f150224 */ /* 0x004fe400078e0218 */
[----:B------:R-:W-:Y:S01]  /*3cc0*/  IMAD R5, R3, R20, R12 ;  /* 0x0000001403057224 */ /* 0x000fe200078e020c */
[----:B------:R-:W-:Y:S01]  /*3cd0*/  PRMT R3, R4, 0x7610, R3 ;  /* 0x0000761004037816 */ /* 0x000fe20000000003 */
[----:B------:R-:W-:-:S05]  /*3ce0*/  IMAD R0, R0, R31, R21 ;  /* 0x0000001f00007224 */ /* 0x000fca00078e0215 */
[----:B------:R-:W-:Y:S02]  /*3cf0*/  SEL R42, R5, R0, !P0 ;  /* 0x00000000052a7207 */ /* 0x000fe40004000000 */
[----:B------:R-:W-:-:S07]  /*3d00*/  SEL R0, R0, R5, !P0 ;  /* 0x0000000500007207 */ /* 0x000fce0004000000 */
.L_x_58:
[----:B------:R-:W-:Y:S01]  /*3d10*/  LOP3.LUT P0, RZ, R3, 0xff, RZ, 0xc0, !PT ;  /* 0x000000ff03ff7812 */ /* 0x000fe2000780c0ff */
[----:B------:R-:W-:-:S12]  /*3d20*/  IMAD.MOV.U32 R43, RZ, RZ, R0 ;  /* 0x000000ffff2b7224 */ /* 0x000fd800078e0000 */
[----:B------:R-:W-:Y:S05]  /*3d30*/  @P0 BRA `(.L_x_61) ;  /* 0xffffffd000b40947 */ /* 0x000fea000383ffff */
[----:B------:R-:W-:Y:S05]  /*3d40*/  EXIT ;  /* 0x000000000000794d */ /* 0x000fea0003800000 */
.L_x_4:
[----:B0-----:R-:W-:Y:S01]  /*3d50*/  ULDC.64 UR4, c[0x0][0x650] ;  /* 0x0001940000047ab9 */ /* 0x001fe20000000a00 */
        /* <DEDUP_REMOVED lines=25> */
.L_x_63:
[--C-:B------:R-:W-:Y:S01]  /*3ef0*/  SHF.R.U64 R12, R10, R14, R11.reuse ;  /* 0x0000000e0a0c7219 */ /* 0x100fe2000000120b */
[----:B------:R-:W0:Y:S01]  /*3f00*/  LDC R22, c[0x0][0x618] ;  /* 0x00018600ff167b82 */ /* 0x000e220000000800 */
[----:B------:R-:W-:Y:S01]  /*3f10*/  I2FP.F32.U32 R8, R4 ;  /* 0x0000000400087245 */ /* 0x000fe20000201000 */
[----:B------:R-:W-:Y:S01]  /*3f20*/  ULDC UR4, c[0x0][0x150] ;  /* 0x0000540000047ab9 */ /* 0x000fe20000000800 */
[----:B------:R-:W-:Y:S01]  /*3f30*/  SHF.R.U32.HI R5, RZ, R14, R11 ;  /* 0x0000000eff057219 */ /* 0x000fe2000001160b */
[----:B------:R-:W-:Y:S01]  /*3f40*/  IMAD.MOV.U32 R6, RZ, RZ, R2 ;  /* 0x000000ffff067224 */ /* 0x000fe200078e0002 */
[----:B------:R-:W-:Y:S01]  /*3f50*/  IADD3 R9, P0, RZ, -R12, RZ ;  /* 0x8000000cff097210 */ /* 0x000fe20007f1e0ff */
[----:B------:R-:W-:Y:S01]  /*3f60*/  FMUL R11, R8, UR4 ;  /* 0x00000004080b7c20 */ /* 0x000fe20008400000 */
[----:B------:R-:W-:Y:S01]  /*3f70*/  IMAD.MOV.U32 R7, RZ, RZ, R17 ;  /* 0x000000ffff077224 */ /* 0x000fe200078e0011 */
[----:B------:R-:W1:Y:S01]  /*3f80*/  LDC.64 R24, c[0x0][0x640] ;  /* 0x00019000ff187b82 */ /* 0x000e620000000a00 */
[----:B------:R-:W-:Y:S01]  /*3f90*/  ULDC UR4, c[0x0][0x154] ;  /* 0x0000550000047ab9 */ /* 0x000fe20000000800 */
[----:B------:R-:W-:-:S02]  /*3fa0*/  IMAD.X R5, RZ, RZ, ~R5, P0 ;  /* 0x000000ffff057224 */ /* 0x000fc400000e0e05 */
[----:B------:R-:W2:Y:S01]  /*3fb0*/  F2I.U32.TRUNC.NTZ R11, R11 ;  /* 0x0000000b000b7305 */ /* 0x000ea2000020f000 */
[----:B------:R-:W-:-:S03]  /*3fc0*/  IMAD.WIDE.U32 R6, R9, R20, R6 ;  /* 0x0000001409067225 */ /* 0x000fc600078e0006 */
[----:B------:R-:W3:Y:S01]  /*3fd0*/  LDC R13, c[0x0][0x144] ;  /* 0x00005100ff0d7b82 */ /* 0x000ee20000000800 */
[----:B------:R-:W-:-:S04]  /*3fe0*/  IMAD R8, R5, R20, RZ ;  /* 0x0000001405087224 */ /* 0x000fc800078e02ff */
[----:B------:R-:W-:Y:S02]  /*3ff0*/  IMAD R5, R9, R21, R8 ;  /* 0x0000001509057224 */ /* 0x000fe400078e0208 */
[----:B------:R-:W-:Y:S01]  /*4000*/  IMAD.MOV.U32 R8, RZ, RZ, -0x1 ;  /* 0xffffffffff087424 */ /* 0x000fe200078e00ff */
[----:B------:R-:W4:Y:S01]  /*4010*/  LDC R14, c[0x0][0x608] ;  /* 0x00018200ff0e7b82 */ /* 0x000f220000000800 */
[----:B------:R-:W-:Y:S01]  /*4020*/  IMAD.IADD R5, R7, 0x1, R5 ;  /* 0x0000000107057824 */ /* 0x000fe200078e0205 */
[----:B------:R-:W-:-:S04]  /*4030*/  I2FP.F32.U32 R7, R3 ;  /* 0x0000000300077245 */ /* 0x000fc80000201000 */
[-C--:B0-----:R-:W-:Y:S01]  /*4040*/  SHF.R.U64 R10, R6, R22.reuse, R5 ;  /* 0x00000016060a7219 */ /* 0x081fe20000001205 */
[----:B--2---:R-:W-:Y:S01]  /*4050*/  IMAD.MOV R6, RZ, RZ, -R11 ;  /* 0x000000ffff067224 */ /* 0x004fe200078e0a0b */
[----:B------:R-:W0:Y:S01]  /*4060*/  LDC R9, c[0x0][0x658] ;  /* 0x00019600ff097b82 */ /* 0x000e220000000800 */
[----:B-1----:R-:W-:Y:S01]  /*4070*/  ISETP.NE.U32.AND P0, PT, R24, RZ, PT ;  /* 0x000000ff1800720c */ /* 0x002fe20003f05070 */
[----:B------:R-:W-:Y:S01]  /*4080*/  FMUL R7, R7, UR4 ;  /* 0x0000000407077c20 */ /* 0x000fe20008400000 */
[----:B------:R-:W-:Y:S02]  /*4090*/  SHF.R.U32.HI R5, RZ, R22, R5 ;  /* 0x00000016ff057219 */ /* 0x000fe40000011605 */
[----:B------:R-:W-:-:S03]  /*40a0*/  ISETP.NE.AND.EX P0, PT, R25, RZ, PT, P0 ;  /* 0x000000ff1900720c */ /* 0x000fc60003f05300 */
[----:B------:R-:W1:Y:S01]  /*40b0*/  LDC R20, c[0x0][0x148] ;  /* 0x00005200ff147b82 */ /* 0x000e620000000800 */
[----:B---3--:R-:W-:Y:S02]  /*40c0*/  IMAD R23, R13, R6, R4 ;  /* 0x000000060d177224 */ /* 0x008fe400078e0204 */
[----:B------:R-:W-:-:S05]  /*40d0*/  IMAD.MOV.U32 R6, RZ, RZ, 0x1 ;  /* 0x00000001ff067424 */ /* 0x000fca00078e00ff */
[----:B------:R-:W2:Y:S01]  /*40e0*/  LDC R21, c[0x0][0x600] ;  /* 0x00018000ff157b82 */ /* 0x000ea20000000800 */
[-CC-:B----4-:R-:W-:Y:S02]  /*40f0*/  SHF.R.U64 R13, R10, R14.reuse, R5.reuse ;  /* 0x0000000e0a0d7219 */ /* 0x190fe40000001205 */
[----:B------:R-:W-:Y:S02]  /*4100*/  SHF.R.U32.HI R4, RZ, R14, R5 ;  /* 0x0000000eff047219 */ /* 0x000fe40000011605 */
[----:B------:R3:W4:Y:S03]  /*4110*/  F2I.U32.TRUNC.NTZ R14, R7 ;  /* 0x00000007000e7305 */ /* 0x000726000020f000 */
[----:B------:R-:W1:Y:S01]  /*4120*/  LDC R26, c[0x0][0x648] ;  /* 0x00019200ff1a7b82 */ /* 0x000e620000000800 */
[-C--:B0-----:R-:W-:Y:S02]  /*4130*/  SHF.R.U64 R15, R13, R9.reuse, R4 ;  /* 0x000000090d0f7219 */ /* 0x081fe40000001204 */
[----:B------:R-:W-:-:S02]  /*4140*/  SHF.L.U32 R8, R8, R9, RZ ;  /* 0x0000000908087219 */ /* 0x000fc400000006ff */
[-C--:B------:R-:W-:Y:S01]  /*4150*/  SHF.R.U32.HI R5, RZ, R9.reuse, R4 ;  /* 0x00000009ff057219 */ /* 0x080fe20000011604 */
[----:B------:R-:W-:Y:S01]  /*4160*/  IMAD.MOV.U32 R4, RZ, RZ, R15 ;  /* 0x000000ffff047224 */ /* 0x000fe200078e000f */
[----:B------:R-:W-:Y:S01]  /*4170*/  SHF.L.U32 R22, R6, R9, RZ ;  /* 0x0000000906167219 */ /* 0x000fe200000006ff */
[----:B------:R-:W0:Y:S01]  /*4180*/  LDC R27, c[0x0][0x638] ;  /* 0x00018e00ff1b7b82 */ /* 0x000e220000000800 */
[----:B------:R-:W-:-:S07]  /*4190*/  LOP3.LUT R28, RZ, R8, RZ, 0x33, !PT ;  /* 0x00000008ff1c7212 */ /* 0x000fce00078e33ff */
        /* <DEDUP_REMOVED lines=12> */
.L_x_64:
[----:B------:R-:W-:Y:S01]  /*4260*/  ISETP.NE.AND P0, PT, R16, 0x1, PT ;  /* 0x000000011000780c */ /* 0x000fe20003f05270 */
[----:B--2---:R-:W-:Y:S01]  /*4270*/  VIADD R7, R21, 0xffffffff ;  /* 0xffffffff15077836 */ /* 0x004fe20000000000 */
[----:B-1----:R-:W-:Y:S01]  /*4280*/  SHF.R.U64 R5, R4, R26, R5 ;  /* 0x0000001a04057219 */ /* 0x002fe20000001205 */
[----:B------:R-:W-:Y:S01]  /*4290*/  IMAD.MOV R14, RZ, RZ, -R14 ;  /* 0x000000ffff0e7224 */ /* 0x000fe200078e0a0e */
[----:B------:R-:W-:Y:S01]  /*42a0*/  LOP3.LUT R4, R13, R28, RZ, 0xc0, !PT ;  /* 0x0000001c0d047212 */ /* 0x000fe200078ec0ff */
[----:B------:R-:W-:Y:S01]  /*42b0*/  IMAD.MOV.U32 R8, RZ, RZ, R12 ;  /* 0x000000ffff087224 */ /* 0x000fe200078e000c */
[----:B------:R-:W-:Y:S01]  /*42c0*/  LOP3.LUT R10, R10, R7, RZ, 0xc0, !PT ;  /* 0x000000070a0a7212 */ /* 0x000fe200078ec0ff */
[----:B------:R-:W-:Y:S02]  /*42d0*/  IMAD.MOV R6, RZ, RZ, -R5 ;  /* 0x000000ffff067224 */ /* 0x000fe400078e0a05 */
[----:B------:R-:W-:-:S04]  /*42e0*/  IMAD R4, R22, R5, R4 ;  /* 0x0000000516047224 */ /* 0x000fc800078e0204 */
[----:B------:R-:W-:Y:S02]  /*42f0*/  @P0 IMAD R23, R20, R14, R3 ;  /* 0x0000000e14170224 */ /* 0x000fe400078e0203 */
[----:B0-----:R-:W-:Y:S02]  /*4300*/  IMAD R3, R6, R27, R15 ;  /* 0x0000001b06037224 */ /* 0x001fe400078e020f */
[----:B------:R-:W-:Y:S02]  /*4310*/  IMAD R7, R4, R29, R23 ;  /* 0x0000001d04077224 */ /* 0x000fe400078e0217 */
[----:B------:R-:W-:Y:S02]  /*4320*/  IMAD R4, R3, R21, R10 ;  /* 0x0000001503047224 */ /* 0x000fe400078e020a */
[----:B------:R-:W-:-:S03]  /*4330*/  IMAD.MOV.U32 R6, RZ, RZ, 0x1 ;  /* 0x00000001ff067424 */ /* 0x000fc600078e00ff */
[----:B------:R-:W-:Y:S02]  /*4340*/  SEL R9, R4, R7, !P0 ;  /* 0x0000000704097207 */ /* 0x000fe40004000000 */
[----:B------:R-:W-:-:S07]  /*4350*/  SEL R7, R7, R4, !P0 ;  /* 0x0000000407077207 */ /* 0x000fce0004000000 */
.L_x_62:
[----:B------:R-:W-:-:S08]  /*4360*/  NOP ;  /* 0x0000000000007918 */ /* 0x000fd00000000000 */
[----:B------:R-:W0:-:S00]  /*4370*/  USETMAXREG.DEALLOC.CTAPOOL 0x28 ;  /* 0x00000028000079c8 */ /* 0x000e0000080e0500 */
[----:B0-----:R-:W-:-:S13]  /*4380*/  ISETP.NE.AND P0, PT, R0, RZ, PT ;  /* 0x000000ff0000720c */ /* 0x001fda0003f05270 */
[----:B------:R-:W-:Y:S05]  /*4390*/  @P0 EXIT ;  /* 0x000000000000094d */ /* 0x000fea0003800000 */
[----:B------:R-:W-:Y:S01]  /*43a0*/  LOP3.LUT P0, RZ, R6, 0xff, RZ, 0xc0, !PT ;  /* 0x000000ff06ff7812 */ /* 0x000fe2000780c0ff */
[----:B------:R-:W-:Y:S02]  /*43b0*/  IMAD.MOV.U32 R0, RZ, RZ, 0x1 ;  /* 0x00000001ff007424 */ /* 0x000fe400078e00ff */
[----:B------:R-:W-:-:S10]  /*43c0*/  IMAD.MOV.U32 R13, RZ, RZ, RZ ;  /* 0x000000ffff0d7224 */ /* 0x000fd400078e00ff */
[----:B------:R-:W-:Y:S05]  /*43d0*/  @!P0 BRA `(.L_x_65) ;  /* 0x0000000c00288947 */ /* 0x000fea0003800000 */
[----:B------:R-:W0:Y:S01]  /*43e0*/  LDC R0, c[0x0][0x28c] ;  /* 0x0000a300ff007b82 */ /* 0x000e220000000800 */
[C---:B------:R-:W-:Y:S01]  /*43f0*/  LOP3.LUT P2, RZ, R18.reuse, 0x7f, RZ, 0xc0, !PT ;  /* 0x0000007f12ff7812 */ /* 0x040fe2000784c0ff */
[----:B------:R-:W-:Y:S01]  /*4400*/  BSSY B0, `(.L_x_65) ;  /* 0x00000c7000007945 */ /* 0x000fe20003800000 */
[----:B------:R-:W-:Y:S01]  /*4410*/  LOP3.LUT P0, RZ, R18, 0x1f, RZ, 0xc0, !PT ;  /* 0x0000001f12ff7812 */ /* 0x000fe2000780c0ff */
[----:B------:R-:W-:Y:S01]  /*4420*/  IMAD.MOV.U32 R12, RZ, RZ, 0x1 ;  /* 0x00000001ff0c7424 */ /* 0x000fe200078e00ff */
[----:B------:R-:W-:Y:S01]  /*4430*/  LOP3.LUT R11, R19, 0x2, RZ, 0xfc, !PT ;  /* 0x00000002130b7812 */ /* 0x000fe200078efcff */
[----:B------:R-:W-:Y:S01]  /*4440*/  IMAD.MOV.U32 R13, RZ, RZ, RZ ;  /* 0x000000ffff0d7224 */ /* 0x000fe200078e00ff */
[----:B------:R-:W-:Y:S01]  /*4450*/  PLOP3.LUT P0, PT, P0, P2, PT, 0x8a, 0x0 ;  /* 0x000000000000781c */ /* 0x000fe20000705172 */
[----:B------:R-:W-:Y:S01]  /*4460*/  ULDC.64 UR16, c[0x0][0x198] ;  /* 0x0000660000107ab9 */ /* 0x000fe20000000a00 */
[----:B0-----:R-:W-:-:S05]  /*4470*/  VIADD R0, R0, 0x3f ;  /* 0x0000003f00007836 */ /* 0x001fca0000000000 */
[----:B------:R-:W-:-:S04]  /*4480*/  SHF.R.S32.HI R3, RZ, 0x1f, R0 ;  /* 0x0000001fff037819 */ /* 0x000fc80000011400 */
[----:B------:R-:W-:Y:S01]  /*4490*/  LEA.HI R3, R3, R0, RZ, 0x6 ;  /* 0x0000000003037211 */ /* 0x000fe200078f30ff */
[----:B------:R-:W-:-:S03]  /*44a0*/  IMAD.MOV.U32 R0, RZ, RZ, 0x1 ;  /* 0x00000001ff007424 */ /* 0x000fc600078e00ff */
[----:B------:R-:W-:-:S07]  /*44b0*/  SHF.R.S32.HI R10, RZ, 0x6, R3 ;  /* 0x00000006ff0a7819 */ /* 0x000fce0000011403 */
.L_x_77:
[----:B------:R-:W-:-:S03]  /*44c0*/  UMOV UR4, 0xffffffff ;  /* 0xffffffff00047882 */ /* 0x000fc60000000000 */
[----:B0-----:R-:W-:Y:S05]  /*44d0*/  BRA.DIV UR4, `(.L_x_66) ;  /* 0x0000001204647947 */ /* 0x001fea000b800000 */
[----:B------:R-:W-:-:S13]  /*44e0*/  ELECT P6, URZ, PT ;  /* 0x00000000003f782f */ /* 0x000fda00038c0000 */
.L_x_92:
[----:B------:R-:W0:Y:S01]  /*44f0*/  LDC R3, c[0x0][0x28c] ;  /* 0x0000a300ff037b82 */ /* 0x000e220000000800 */
[----:B------:R-:W-:Y:S01]  /*4500*/  BSSY B1, `(.L_x_67) ;  /* 0x0000037000017945 */ /* 0x000fe20003800000 */
[----:B0-----:R-:W-:-:S13]  /*4510*/  ISETP.LT.OR P6, PT, R3, 0x1, !P6 ;  /* 0x000000010300780c */ /* 0x001fda00077c1670 */
[----:B------:R-:W-:Y:S05]  /*4520*/  @P6 BRA `(.L_x_68) ;  /* 0x0000000000d06947 */ /* 0x000fea0003800000 */
[----:B------:R-:W-:Y:S02]  /*4530*/  IMAD.SHL.U32 R9, R9, 0x10, RZ ;  /* 0x0000001009097824 */ /* 0x000fe400078e00ff */
[----:B------:R-:W-:Y:S02]  /*4540*/  IMAD R7, R7, 0xc0, RZ ;  /* 0x000000c007077824 */ /* 0x000fe400078e02ff */
[----:B------:R-:W-:Y:S02]  /*4550*/  VIADD R18, R10, 0x1 ;  /* 0x000000010a127836 */ /* 0x000fe40000000000 */
[----:B------:R-:W-:Y:S02]  /*4560*/  IMAD.MOV.U32 R20, RZ, RZ, RZ ;  /* 0x000000ffff147224 */ /* 0x000fe400078e00ff */
[----:B------:R-:W-:Y:S02]  /*4570*/  IMAD.MOV.U32 R3, RZ, RZ, R0 ;  /* 0x000000ffff037224 */ /* 0x000fe400078e0000 */
[----:B------:R-:W-:-:S07]  /*4580*/  IMAD.MOV.U32 R4, RZ, RZ, R13 ;  /* 0x000000ffff047224 */ /* 0x000fce00078e000d */
.L_x_72:
[----:B------:R-:W0:Y:S01]  /*4590*/  S2R R6, SR_CgaCtaId ;  /* 0x0000000000067919 */ /* 0x000e220000008800 */
[----:B------:R-:W-:-:S04]  /*45a0*/  MOV R5, 0x400 ;  /* 0x0000040000057802 */ /* 0x000fc80000000f00 */
[----:B0-----:R-:W-:Y:S02]  /*45b0*/  LEA R15, R6, R5, 0x18 ;  /* 0x00000005060f7211 */ /* 0x001fe400078ec0ff */
[----:B------:R-:W-:Y:S01]  /*45c0*/  SHF.L.U32 R5, R3, 0x1f, RZ ;  /* 0x0000001f03057819 */ /* 0x000fe200000006ff */
[----:B------:R-:W0:Y:S02]  /*45d0*/  @!P2 LDC R6, c[0x0][0x500] ;  /* 0x00014000ff06ab82 */ /* 0x000e240000000800 */
[----:B------:R-:W-:-:S04]  /*45e0*/  IMAD R14, R4, 0x8, R15 ;  /* 0x00000008040e7824 */ /* 0x000fc800078e020f */
[----:B------:R-:W1:Y:S02]  /*45f0*/  SYNCS.PHASECHK.TRANS64.TRYWAIT P1, [R14+URZ+0x40], R5 ;  /* 0x000040050e0075a7 */ /* 0x000e64000802017f */
[----:B-1----:R-:W-:Y:S05]  /*4600*/  @!P1 BRA `(.L_x_69) ;  /* 0x0000001000389947 */ /* 0x002fea0003800000 */
.L_x_93:
[----:B-1----:R-:W-:Y:S01]  /*4610*/  PRMT R5, R11, 0x9910, RZ ;  /* 0x000099100b057816 */ /* 0x002fe200000000ff */
[----:B0-----:R0:W-:Y:S03]  /*4620*/  @!P2 SYNCS.ARRIVE.TRANS64 RZ, [R14+URZ], R6 ;  /* 0x000000060effa9a7 */ /* 0x0011e6000800003f */
[----:B------:R-:W-:-:S13]  /*4630*/  ISETP.NE.AND P1, PT, R5, 0x2, PT ;  /* 0x000000020500780c */ /* 0x000fda0003f25270 */
[----:B0-----:R-:W-:Y:S05]  /*4640*/  @P1 BRA `(.L_x_70) ;  /* 0x0000000000041947 */ /* 0x001fea0003800000 */
[----:B------:R-:W-:Y:S01]  /*4650*/  BPT.TRAP 0x1 ;  /* 0x000000040000795c */ /* 0x000fe20000300000 */
.L_x_70:
[----:B------:R-:W-:Y:S05]  /*4660*/  @P0 BRA `(.L_x_71) ;  /* 0x0000000000040947 */ /* 0x000fea0003800000 */
[----:B------:R-:W-:Y:S01]  /*4670*/  BPT.TRAP 0x1 ;  /* 0x000000040000795c */ /* 0x000fe20000300000 */
.L_x_71:
[--C-:B------:R-:W-:Y:S01]  /*4680*/  IMAD R5, R4, 0x6000, R15.reuse ;  /* 0x0000600004057824 */ /* 0x100fe200078e020f */
[----:B------:R-:W-:Y:S01]  /*4690*/  R2UR UR9, R14 ;  /* 0x000000000e0972ca */ /* 0x000fe200000e0000 */
[----:B------:R-:W-:Y:S01]  /*46a0*/  IMAD R15, R4, 0x800, R15 ;  /* 0x00000800040f7824 */ /* 0x000fe200078e020f */
[----:B------:R-:W-:Y:S01]  /*46b0*/  UIADD3 UR4, UP0, UR16, 0xf0, URZ ;  /* 0x000000f010047890 */ /* 0x000fe2000ff1e03f */
[----:B------:R-:W-:Y:S01]  /*46c0*/  VIADD R18, R18, 0xffffffff ;  /* 0xffffffff12127836 */ /* 0x000fe20000000000 */
[----:B------:R-:W-:Y:S01]  /*46d0*/  R2UR UR5, R5 ;  /* 0x00000000050572ca */ /* 0x000fe200000e0000 */
[----:B------:R-:W-:Y:S01]  /*46e0*/  UIADD3 UR18, UP1, UR16, 0x1f0, URZ ;  /* 0x000001f010127890 */ /* 0x000fe2000ff3e03f */
[----:B------:R-:W-:Y:S01]  /*46f0*/  R2UR UR8, R15 ;  /* 0x000000000f0872ca */ /* 0x000fe200000e0000 */
[----:B------:R-:W-:Y:S01]  /*4700*/  VIADD R4, R4, 0x1 ;  /* 0x0000000104047836 */ /* 0x000fe20000000000 */
[----:B------:R-:W-:Y:S01]  /*4710*/  R2UR UR11, R7 ;  /* 0x00000000070b72ca */ /* 0x000fe200000e0000 */
[----:B------:R-:W-:Y:S01]  /*4720*/  UIADD3.X UR19, URZ, UR17, URZ, UP1, !UPT ;  /* 0x000000113f137290 */ /* 0x000fe20008ffe43f */
[----:B------:R-:W-:Y:S01]  /*4730*/  R2UR UR10, R20 ;  /* 0x00000000140a72ca */ /* 0x000fe200000e0000 */
[----:B------:R-:W-:Y:S01]  /*4740*/  UMOV UR6, 0x0 ;  /* 0x0000000000067882 */ /* 0x000fe20000000000 */
[----:B------:R-:W-:Y:S01]  /*4750*/  R2UR UR12, R8 ;  /* 0x00000000080c72ca */ /* 0x000fe200000e0000 */
[----:B------:R-:W-:Y:S01]  /*4760*/  UMOV UR7, 0x10000000 ;  /* 0x1000000000077882 */ /* 0x000fe20000000000 */
[----:B------:R-:W-:Y:S01]  /*4770*/  R2UR UR15, R9 ;  /* 0x00000000090f72ca */ /* 0x000fe200000e0000 */
[----:B------:R-:W-:Y:S01]  /*4780*/  VIADD R20, R20, 0x40 ;  /* 0x0000004014147836 */ /* 0x000fe20000000000 */
[----:B------:R-:W-:Y:S01]  /*4790*/  ISETP.GT.AND P3, PT, R18, 0x1, PT ;  /* 0x000000011200780c */ /* 0x000fe20003f64270 */
[----:B------:R-:W-:Y:S01]  /*47a0*/  UIADD3 UR13, UR5, 0x180, URZ ;  /* 0x00000180050d7890 */ /* 0x000fe2000fffe03f */
[----:B------:R-:W-:Y:S01]  /*47b0*/  ISETP.NE.AND P1, PT, R4, 0x8, PT ;  /* 0x000000080400780c */ /* 0x000fe20003f25270 */
[----:B------:R-:W-:-:S02]  /*47c0*/  UIADD3.X UR5, URZ, UR17, URZ, UP0, !UPT ;  /* 0x000000113f057290 */ /* 0x000fc400087fe43f */
[----:B------:R-:W-:Y:S01]  /*47d0*/  UIADD3 UR14, UR8, 0x30180, URZ ;  /* 0x00030180080e7890 */ /* 0x000fe2000fffe03f */
[----:B------:R-:W-:Y:S02]  /*47e0*/  SEL R6, RZ, 0x1, P1 ;  /* 0x00000001ff067807 */ /* 0x000fe40000800000 */
[----:B------:R-:W-:Y:S01]  /*47f0*/  UMOV UR8, UR13 ;  /* 0x0000000d00087c82 */ /* 0x000fe20008000000 */
[----:B------:R-:W-:Y:S02]  /*4800*/  SEL R4, R4, RZ, P1 ;  /* 0x000000ff04047207 */ /* 0x000fe40000800000 */
[----:B------:R-:W-:Y:S01]  /*4810*/  LOP3.LUT R3, R3, R6, RZ, 0x3c, !PT ;  /* 0x0000000603037212 */ /* 0x000fe200078e3cff */
[----:B------:R0:W-:Y:S02]  /*4820*/  UTMALDG.3D [UR8], [UR4], desc[UR6] ;  /* 0x00000608040075b4 */ /* 0x0001e40008011000 */
[----:B0-----:R-:W-:Y:S01]  /*4830*/  UMOV UR8, UR14 ;  /* 0x0000000e00087c82 */ /* 0x001fe20008000000 */
[----:B------:R-:W-:-:S02]  /*4840*/  UMOV UR11, UR15 ;  /* 0x0000000f000b7c82 */ /* 0x000fc40008000000 */
[----:B------:R0:W-:Y:S02]  /*4850*/  UTMALDG.3D [UR8], [UR18], desc[UR6] ;  /* 0x00000608120075b4 */ /* 0x0001e40008011000 */
[----:B0-----:R-:W-:Y:S05]  /*4860*/  @P3 BRA `(.L_x_72) ;  /* 0xfffffffc00483947 */ /* 0x001fea000383ffff */
.L_x_68:
[----:B------:R-:W-:Y:S05]  /*4870*/  BSYNC B1 ;  /* 0x0000000000017941 */ /* 0x000fea0003800000 */
.L_x_67:
[----:B------:R-:W-:Y:S01]  /*4880*/  LOP3.LUT P4, RZ, R12, 0xff, RZ, 0xc0, !PT ;  /* 0x000000ff0cff7812 */ /* 0x000fe2000788c0ff */
[----:B------:R-:W-:Y:S01]  /*4890*/  ULDC UR4, c[0x0][0xc] ;  /* 0x0000030000047ab9 */ /* 0x000fe20000000800 */
[----:B------:R-:W-:Y:S01]  /*48a0*/  ULDC UR5, c[0x0][0x10] ;  /* 0x0000040000057ab9 */ /* 0x000fe20000000800 */
[----:B------:R-:W0:Y:S01]  /*48b0*/  LDC R5, c[0x0][0x14] ;  /* 0x00000500ff057b82 */ /* 0x000e220000000800 */
[----:B------:R-:W-:Y:S01]  /*48c0*/  IMAD.IADD R13, R10, 0x1, R13 ;  /* 0x000000010a0d7824 */ /* 0x000fe200078e020d */
[----:B------:R-:W-:Y:S01]  /*48d0*/  UIMAD.WIDE.U32 UR4, UR4, UR5, URZ ;  /* 0x00000005040472a5 */ /* 0x000fe2000f8e003f */
[----:B------:R-:W-:Y:S01]  /*48e0*/  BSSY B1, `(.L_x_73) ;  /* 0x0000076000017945 */ /* 0x000fe20003800000 */
[----:B------:R-:W-:Y:S01]  /*48f0*/  IMAD.MOV.U32 R9, RZ, RZ, -0x1 ;  /* 0xffffffffff097424 */ /* 0x000fe200078e00ff */
[----:B------:R-:W-:Y:S01]  /*4900*/  PRMT R12, RZ, 0x7610, R12 ;  /* 0x00007610ff0c7816 */ /* 0x000fe2000000000c */
[----:B------:R-:W-:Y:S01]  /*4910*/  IMAD.MOV.U32 R8, RZ, RZ, -0x1 ;  /* 0xffffffffff087424 */ /* 0x000fe200078e00ff */
[----:B------:R-:W-:-:S02]  /*4920*/  SHF.R.U32.HI R3, RZ, 0x3, R13 ;  /* 0x00000003ff037819 */ /* 0x000fc4000001160d */
[----:B------:R-:W-:Y:S01]  /*4930*/  ISETP.GT.U32.AND P1, PT, R13, 0x7, PT ;  /* 0x000000070d00780c */ /* 0x000fe20003f24070 */
[----:B------:R-:W1:Y:S01]  /*4940*/  @P4 S2R R7, SR_CgaCtaId ;  /* 0x0000000000074919 */ /* 0x000e620000008800 */
[----:B------:R-:W-:Y:S02]  /*4950*/  LOP3.LUT R3, R3, 0x1, RZ, 0xc0, !PT ;  /* 0x0000000103037812 */ /* 0x000fe400078ec0ff */
[C---:B------:R-:W-:Y:S02]  /*4960*/  ISETP.LT.U32.AND P1, PT, R10.reuse, 0x8, P1 ;  /* 0x000000080a00780c */ /* 0x040fe40000f21070 */
[----:B------:R-:W-:Y:S01]  /*4970*/  ISETP.NE.U32.AND P3, PT, R3, 0x1, PT ;  /* 0x000000010300780c */ /* 0x000fe20003f65070 */
[----:B------:R-:W-:Y:S01]  /*4980*/  IMAD.MOV.U32 R3, RZ, RZ, R17 ;  /* 0x000000ffff037224 */ /* 0x000fe200078e0011 */
[----:B------:R-:W-:Y:S02]  /*4990*/  @P4 MOV R4, 0x400 ;  /* 0x0000040000044802 */ /* 0x000fe40000000f00 */
[----:B------:R-:W-:-:S02]  /*49a0*/  ISETP.GT.U32.AND P3, PT, R10, 0x7, !P3 ;  /* 0x000000070a00780c */ /* 0x000fc40005f64070 */
[----:B------:R-:W-:Y:S01]  /*49b0*/  LOP3.LUT R13, R13, 0x7, RZ, 0xc0, !PT ;  /* 0x000000070d0d7812 */ /* 0x000fe200078ec0ff */
[----:B0-----:R-:W-:-:S04]  /*49c0*/  IMAD.WIDE.U32 R2, R5, UR4, R2 ;  /* 0x0000000405027c25 */ /* 0x001fc8000f8e0002 */
[----:B------:R-:W-:Y:S01]  /*49d0*/  IMAD R17, R5, UR5, RZ ;  /* 0x0000000505117c24 */ /* 0x000fe2000f8e02ff */
[----:B------:R-:W-:Y:S01]  /*49e0*/  ULDC.64 UR4, c[0x0][0x650] ;  /* 0x0001940000047ab9 */ /* 0x000fe20000000a00 */
[----:B------:R-:W-:Y:S02]  /*49f0*/  SEL R5, RZ, 0x1, !P1 ;  /* 0x00000001ff057807 */ /* 0x000fe40004800000 */
[----:B------:R-:W-:Y:S01]  /*4a00*/  IMAD.IADD R17, R3, 0x1, R17 ;  /* 0x0000000103117824 */ /* 0x000fe200078e0211 */
[----:B------:R-:W-:Y:S02]  /*4a10*/  ISETP.GE.U32.AND P1, PT, R2, UR4, PT ;  /* 0x0000000402007c0c */ /* 0x000fe4000bf26070 */
[----:B------:R-:W-:Y:S02]  /*4a20*/  SEL R3, RZ, 0x1, !P3 ;  /* 0x00000001ff037807 */ /* 0x000fe40005800000 */
[----:B------:R-:W-:Y:S02]  /*4a30*/  ISETP.GE.U32.AND.EX P1, PT, R17, UR5, PT, P1 ;  /* 0x0000000511007c0c */ /* 0x000fe4000bf26110 */
[----:B------:R-:W-:-:S02]  /*4a40*/  LOP3.LUT R0, R3, R0, R5, 0x96, !PT ;  /* 0x0000000003007212 */ /* 0x000fc400078e9605 */
[----:B------:R-:W-:Y:S02]  /*4a50*/  PRMT R3, RZ, 0x7610, R3 ;  /* 0x00007610ff037816 */ /* 0x000fe40000000003 */
[----:B-1----:R-:W-:Y:S01]  /*4a60*/  @P4 LEA R4, R7, R4, 0x18 ;  /* 0x0000000407044211 */ /* 0x002fe200078ec0ff */
[----:B------:R-:W-:-:S03]  /*4a70*/  IMAD.MOV.U32 R7, RZ, RZ, -0x1 ;  /* 0xffffffffff077424 */ /* 0x000fc600078e00ff */
[----:B------:R0:W-:Y:S03]  /*4a80*/  @P4 SYNCS.ARRIVE.TRANS64.A1T0 RZ, [R4+URZ+0x98], RZ ;  /* 0x000098ff04ff49a7 */ /* 0x0001e6000810003f */
[----:B------:R-:W-:Y:S05]  /*4a90*/  @P1 BRA `(.L_x_74) ;  /* 0x0000000400681947 */ /* 0x000fea0003800000 */
[----:B------:R-:W-:Y:S01]  /*4aa0*/  ULDC.64 UR4, c[0x0][0x628] ;  /* 0x00018a0000047ab9 */ /* 0x000fe20000000a00 */
[----:B------:R-:W1:Y:S01]  /*4ab0*/  S2R R15, SR_CTAID.X ;  /* 0x00000000000f7919 */ /* 0x000e620000002500 */
[----:B------:R-:W-:Y:S01]  /*4ac0*/  ISETP.NE.U32.AND P1, PT, RZ, UR4, PT ;  /* 0x00000004ff007c0c */ /* 0x000fe2000bf25070 */
[----:B------:R-:W-:Y:S01]  /*4ad0*/  ULDC UR7, c[0x0][0x630] ;  /* 0x00018c0000077ab9 */ /* 0x000fe20000000800 */
[----:B0-----:R-:W-:Y:S01]  /*4ae0*/  IMAD.MOV.U32 R4, RZ, RZ, R2 ;  /* 0x000000ffff047224 */ /* 0x001fe200078e0002 */
[----:B------:R-:W0:Y:S01]  /*4af0*/  S2R R14, SR_CTAID.Y ;  /* 0x00000000000e7919 */ /* 0x000e220000002600 */
[----:B------:R-:W-:Y:S01]  /*4b00*/  ISETP.NE.AND.EX P1, PT, RZ, UR5, PT, P1 ;  /* 0x00000005ff007c0c */ /* 0x000fe2000bf25310 */
[----:B------:R-:W-:-:S12]  /*4b10*/  IMAD.MOV.U32 R5, RZ, RZ, R17 ;  /* 0x000000ffff057224 */ /* 0x000fd800078e0011 */
[----:B------:R-:W-:Y:S05]  /*4b20*/  @!P1 BRA `(.L_x_75) ;  /* 0x0000000000289947 */ /* 0x000fea0003800000 */
[----:B------:R-:W-:Y:S02]  /*4b30*/  ULDC UR6, c[0x0][0x634] ;  /* 0x00018d0000067ab9 */ /* 0x000fe40000000800 */
[----:B------:R-:W-:-:S05]  /*4b40*/  IADD3 R9, P1, R2, UR6, RZ ;  /* 0x0000000602097c10 */ /* 0x000fca000ff3e0ff */
[----:B------:R-:W-:-:S04]  /*4b50*/  IMAD.X R3, RZ, RZ, R17, P1 ;  /* 0x000000ffff037224 */ /* 0x000fc800008e0611 */
[----:B------:R-:W-:-:S04]  /*4b60*/  IMAD.WIDE.U32 R6, R3, UR4, RZ ;  /* 0x0000000403067c25 */ /* 0x000fc8000f8e00ff */
[----:B------:R-:W-:-:S04]  /*4b70*/  IMAD.WIDE.U32 R6, P1, R9, UR5, R6 ;  /* 0x0000000509067c25 */ /* 0x000fc8000f820006 */
[----:B------:R-:W-:-:S04]  /*4b80*/  IMAD.WIDE.U32 R8, R9, UR4, RZ ;  /* 0x0000000409087c25 */ /* 0x000fc8000f8e00ff */
[----:B------:R-:W-:Y:S01]  /*4b90*/  IMAD.X R5, RZ, RZ, RZ, P1 ;  /* 0x000000ffff057224 */ /* 0x000fe200008e06ff */
[----:B------:R-:W-:Y:S01]  /*4ba0*/  IADD3 RZ, P1, R9, R6, RZ ;  /* 0x0000000609ff7210 */ /* 0x000fe20007f3e0ff */
[----:B------:R-:W-:-:S04]  /*4bb0*/  IMAD.MOV.U32 R4, RZ, RZ, R7 ;  /* 0x000000ffff047224 */ /* 0x000fc800078e0007 */
[----:B------:R-:W-:-:S08]  /*4bc0*/  IMAD.WIDE.U32.X R4, R3, UR5, R4, P1 ;  /* 0x0000000503047c25 */ /* 0x000fd000088e0404 */
.L_x_75:
[--C-:B------:R-:W-:Y:S01]  /*4bd0*/  SHF.R.U64 R8, R4, UR7, R5.reuse ;  /* 0x0000000704087c19 */ /* 0x100fe20008001205 */
[----:B------:R-:W-:Y:S01]  /*4be0*/  ULDC.64 UR4, c[0x0][0x620] ;  /* 0x0001880000047ab9 */ /* 0x000fe20000000a00 */
[----:B------:R-:W-:Y:S01]  /*4bf0*/  SHF.R.U32.HI R3, RZ, UR7, R5 ;  /* 0x00000007ff037c19 */ /* 0x000fe20008011605 */
[----:B------:R-:W-:Y:S01]  /*4c00*/  ULDC UR6, c[0x0][0x150] ;  /* 0x0000540000067ab9 */ /* 0x000fe20000000800 */
[----:B------:R-:W-:Y:S01]  /*4c10*/  IADD3 R7, P1, RZ, -R8, RZ ;  /* 0x80000008ff077210 */ /* 0x000fe20007f3e0ff */
[----:B------:R-:W2:Y:S01]  /*4c20*/  LDC R22, c[0x0][0x144] ;  /* 0x00005100ff167b82 */ /* 0x000ea20000000800 */
[----:B-1----:R-:W-:Y:S01]  /*4c30*/  I2FP.F32.U32 R9, R15 ;  /* 0x0000000f00097245 */ /* 0x002fe20000201000 */
[----:B------:R-:W-:Y:S01]  /*4c40*/  ULDC.64 UR10, c[0x0][0x640] ;  /* 0x00019000000a7ab9 */ /* 0x000fe20000000a00 */
[----:B------:R-:W-:Y:S01]  /*4c50*/  ULDC UR7, c[0x0][0x154] ;  /* 0x0000550000077ab9 */ /* 0x000fe20000000800 */
[----:B------:R-:W-:Y:S01]  /*4c60*/  IMAD.X R3, RZ, RZ, ~R3, P1 ;  /* 0x000000ffff037224 */ /* 0x000fe200008e0e03 */
[----:B------:R-:W-:Y:S01]  /*4c70*/  ISETP.NE.U32.AND P1, PT, RZ, UR10, PT ;  /* 0x0000000aff007c0c */ /* 0x000fe2000bf25070 */
[----:B------:R-:W-:-:S02]  /*4c80*/  ULDC UR8, c[0x0][0x608] ;  /* 0x0001820000087ab9 */ /* 0x000fc40000000800 */
[----:B------:R-:W-:Y:S01]  /*4c90*/  IMAD R6, R3, UR4, RZ ;  /* 0x0000000403067c24 */ /* 0x000fe2000f8e02ff */
[----:B------:R-:W-:Y:S01]  /*4ca0*/  ISETP.NE.AND.EX P1, PT, RZ, UR11, PT, P1 ;  /* 0x0000000bff007c0c */ /* 0x000fe2000bf25310 */
[----:B------:R-:W-:Y:S02]  /*4cb0*/  IMAD.MOV.U32 R3, RZ, RZ, R17 ;  /* 0x000000ffff037224 */ /* 0x000fe400078e0011 */
[----:B------:R-:W-:Y:S01]  /*4cc0*/  IMAD.WIDE.U32 R4, R7, UR4, R2 ;  /* 0x0000000407047c25 */ /* 0x000fe2000f8e0002 */
[----:B------:R-:W-:-:S03]  /*4cd0*/  ULDC UR4, c[0x0][0x658] ;  /* 0x0001960000047ab9 */ /* 0x000fc60000000800 */
[----:B------:R-:W-:Y:S02]  /*4ce0*/  IMAD R3, R7, UR5, R6 ;  /* 0x0000000507037c24 */ /* 0x000fe4000f8e0206 */
[----:B------:R-:W-:Y:S01]  /*4cf0*/  FMUL R6, R9, UR6 ;  /* 0x0000000609067c20 */ /* 0x000fe20008400000 */
[----:B------:R-:W-:Y:S01]  /*4d00*/  ULDC UR6, c[0x0][0x618] ;  /* 0x0001860000067ab9 */ /* 0x000fe20000000800 */
[----:B------:R-:W1:Y:S01]  /*4d10*/  LDC R9, c[0x0][0x148] ;  /* 0x00005200ff097b82 */ /* 0x000e620000000800 */
[----:B------:R-:W-:Y:S01]  /*4d20*/  IMAD.IADD R5, R5, 0x1, R3 ;  /* 0x0000000105057824 */ /* 0x000fe200078e0203 */
[----:B------:R-:W-:Y:S02]  /*4d30*/  UMOV UR5, 0xffffffff ;  /* 0xffffffff00057882 */ /* 0x000fe40000000000 */
[----:B------:R-:W3:Y:S01]  /*4d40*/  F2I.U32.TRUNC.NTZ R6, R6 ;  /* 0x0000000600067305 */ /* 0x000ee2000020f000 */
[----:B------:R-:W-:Y:S01]  /*4d50*/  USHF.L.U32 UR5, UR5, UR4, URZ ;  /* 0x0000000405057299 */ /* 0x000fe2000800063f */
[----:B------:R-:W-:-:S02]  /*4d60*/  SHF.R.U64 R3, R4, UR6, R5 ;  /* 0x0000000604037c19 */ /* 0x000fc40008001205 */
[----:B0-----:R-:W-:-:S05]  /*4d70*/  I2FP.F32.U32 R4, R14 ;  /* 0x0000000e00047245 */ /* 0x001fca0000201000 */
[----:B------:R-:W-:Y:S01]  /*4d80*/  FMUL R20, R4, UR7 ;  /* 0x0000000704147c20 */ /* 0x000fe20008400000 */
[----:B------:R-:W-:Y:S01]  /*4d90*/  SHF.R.U32.HI R4, RZ, UR6, R5 ;  /* 0x00000006ff047c19 */ /* 0x000fe20008011605 */
[----:B------:R-:W-:-:S03]  /*4da0*/  ULDC UR7, c[0x0][0x600] ;  /* 0x0001800000077ab9 */ /* 0x000fc60000000800 */
[--C-:B------:R-:W-:Y:S01]  /*4db0*/  SHF.R.U64 R18, R3, UR8, R4.reuse ;  /* 0x0000000803127c19 */ /* 0x100fe20008001204 */
[----:B------:R-:W0:Y:S01]  /*4dc0*/  F2I.U32.TRUNC.NTZ R20, R20 ;  /* 0x0000001400147305 */ /* 0x000e22000020f000 */
[----:B------:R-:W-:Y:S01]  /*4dd0*/  SHF.R.U32.HI R5, RZ, UR8, R4 ;  /* 0x00000008ff057c19 */ /* 0x000fe20008011604 */
[----:B---3--:R-:W-:Y:S01]  /*4de0*/  IMAD.MOV R6, RZ, RZ, -R6 ;  /* 0x000000ffff067224 */ /* 0x008fe200078e0a06 */
[----:B------:R-:W-:Y:S02]  /*4df0*/  ULDC UR8, c[0x0][0x648] ;  /* 0x0001920000087ab9 */ /* 0x000fe40000000800 */
[----:B------:R-:W-:Y:S01]  /*4e00*/  SHF.R.U64 R21, R18, UR4, R5 ;  /* 0x0000000412157c19 */ /* 0x000fe20008001205 */
[----:B--2---:R-:W-:Y:S01]  /*4e10*/  IMAD R15, R22, R6, R15 ;  /* 0x00000006160f7224 */ /* 0x004fe200078e020f */
[----:B------:R-:W-:-:S03]  /*4e20*/  SHF.R.U32.HI R23, RZ, UR4, R5 ;  /* 0x00000004ff177c19 */ /* 0x000fc60008011605 */
[----:B------:R-:W-:Y:S02]  /*4e30*/  IMAD.MOV.U32 R4, RZ, RZ, R21 ;  /* 0x000000ffff047224 */ /* 0x000fe400078e0015 */
[----:B------:R-:W-:Y:S01]  /*4e40*/  IMAD.MOV.U32 R5, RZ, RZ, R23 ;  /* 0x000000ffff057224 */ /* 0x000fe200078e0017 */
[----:B0-----:R-:W-:Y:S06]  /*4e50*/  @!P1 BRA `(.L_x_76) ;  /* 0x0000000000289947 */ /* 0x001fec0003800000 */
[----:B------:R-:W-:Y:S02]  /*4e60*/  ULDC UR6, c[0x0][0x64c] ;  /* 0x0001930000067ab9 */ /* 0x000fe40000000800 */
[----:B------:R-:W-:-:S05]  /*4e70*/  IADD3 R5, P1, R21, UR6, RZ ;  /* 0x0000000615057c10 */ /* 0x000fca000ff3e0ff */
[----:B------:R-:W-:-:S04]  /*4e80*/  IMAD.X R23, RZ, RZ, R23, P1 ;  /* 0x000000ffff177224 */ /* 0x000fc800008e0617 */
[----:B------:R-:W-:-:S04]  /*4e90*/  IMAD.WIDE.U32 R6, R23, UR10, RZ ;  /* 0x0000000a17067c25 */ /* 0x000fc8000f8e00ff */
[----:B------:R-:W-:-:S04]  /*4ea0*/  IMAD.WIDE.U32 R6, P1, R5, UR11, R6 ;  /* 0x0000000b05067c25 */ /* 0x000fc8000f820006 */
[----:B------:R-:W-:-:S04]  /*4eb0*/  IMAD.WIDE.U32 R4, R5, UR10, RZ ;  /* 0x0000000a05047c25 */ /* 0x000fc8000f8e00ff */
[----:B------:R-:W-:Y:S01]  /*4ec0*/  IMAD.MOV.U32 R4, RZ, RZ, R7 ;  /* 0x000000ffff047224 */ /* 0x000fe200078e0007 */
[----:B------:R-:W-:Y:S01]  /*4ed0*/  IADD3 RZ, P3, R5, R6, RZ ;  /* 0x0000000605ff7210 */ /* 0x000fe20007f7e0ff */
[----:B------:R-:W-:-:S04]  /*4ee0*/  IMAD.X R5, RZ, RZ, RZ, P1 ;  /* 0x000000ffff057224 */ /* 0x000fc800008e06ff */
[----:B------:R-:W-:-:S08]  /*4ef0*/  IMAD.WIDE.U32.X R4, R23, UR11, R4, P3 ;  /* 0x0000000b17047c25 */ /* 0x000fd000098e0404 */
.L_x_76:
[----:B------:R-:W-:Y:S01]  /*4f00*/  ISETP.NE.AND P1, PT, R16, 0x1, PT ;  /* 0x000000011000780c */ /* 0x000fe20003f25270 */
[----:B------:R-:W-:Y:S01]  /*4f10*/  ULOP3.LUT UR5, URZ, UR5, URZ, 0x33, !UPT ;  /* 0x000000053f057292 */ /* 0x000fe2000f8e333f */
[----:B------:R-:W-:Y:S01]  /*4f20*/  SHF.R.U64 R4, R4, UR8, R5 ;  /* 0x0000000804047c19 */ /* 0x000fe20008001205 */
[----:B------:R-:W-:Y:S01]  /*4f30*/  UMOV UR6, 0x1 ;  /* 0x0000000100067882 */ /* 0x000fe20000000000 */
[----:B------:R-:W-:Y:S01]  /*4f40*/  UIADD3 UR8, UR7, -0x1, URZ ;  /* 0xffffffff07087890 */ /* 0x000fe2000fffe03f */
[----:B------:R-:W-:Y:S01]  /*4f50*/  IMAD.MOV R20, RZ, RZ, -R20 ;  /* 0x000000ffff147224 */ /* 0x000fe200078e0a14 */
[----:B------:R-:W-:Y:S01]  /*4f60*/  USHF.L.U32 UR6, UR6, UR4, URZ ;  /* 0x0000000406067299 */ /* 0x000fe2000800063f */
[----:B------:R-:W-:Y:S01]  /*4f70*/  LOP3.LUT R5, R18, UR5, RZ, 0xc0, !PT ;  /* 0x0000000512057c12 */ /* 0x000fe2000f8ec0ff */
[----:B------:R-:W-:Y:S01]  /*4f80*/  IMAD.MOV R6, RZ, RZ, -R4 ;  /* 0x000000ffff067224 */ /* 0x000fe200078e0a04 */
[----:B------:R-:W-:-:S03]  /*4f90*/  ULDC UR4, c[0x0][0x638] ;  /* 0x00018e0000047ab9 */ /* 0x000fc60000000800 */
[----:B------:R-:W-:Y:S01]  /*4fa0*/  IMAD R21, R6, UR4, R21 ;  /* 0x0000000406157c24 */ /* 0x000fe2000f8e0215 */
[----:B------:R-:W-:Y:S01]  /*4fb0*/  LOP3.LUT R6, R3, UR8, RZ, 0xc0, !PT ;  /* 0x0000000803067c12 */ /* 0x000fe2000f8ec0ff */
[----:B-1----:R-:W-:Y:S01]  /*4fc0*/  @P1 IMAD R15, R9, R20, R14 ;  /* 0x00000014090f1224 */ /* 0x002fe200078e020e */
[----:B------:R-:W-:Y:S01]  /*4fd0*/  ULDC UR4, c[0x0][0x610] ;  /* 0x0001840000047ab9 */ /* 0x000fe20000000800 */
[----:B------:R-:W-:Y:S02]  /*4fe0*/  IMAD R4, R4, UR6, R5 ;  /* 0x0000000604047c24 */ /* 0x000fe4000f8e0205 */
[----:B------:R-:W-:Y:S02]  /*4ff0*/  IMAD.MOV.U32 R3, RZ, RZ, 0x1 ;  /* 0x00000001ff037424 */ /* 0x000fe400078e00ff */
[----:B------:R-:W-:Y:S02]  /*5000*/  IMAD R15, R4, UR4, R15 ;  /* 0x00000004040f7c24 */ /* 0x000fe4000f8e020f */
[----:B------:R-:W-:-:S05]  /*5010*/  IMAD R4, R21, UR7, R6 ;  /* 0x0000000715047c24 */ /* 0x000fca000f8e0206 */
[----:B------:R-:W-:Y:S02]  /*5020*/  SEL R9, R4, R15, !P1 ;  /* 0x0000000f04097207 */ /* 0x000fe40004800000 */
[----:B------:R-:W-:-:S07]  /*5030*/  SEL R7, R15, R4, !P1 ;  /* 0x000000040f077207 */ /* 0x000fce0004800000 */
.L_x_74:
[----:B------:R-:W-:Y:S05]  /*5040*/  BSYNC B1 ;  /* 0x0000000000017941 */ /* 0x000fea0003800000 */
.L_x_73:
[----:B------:R-:W-:-:S13]  /*5050*/  LOP3.LUT P1, RZ, R3, 0xff, RZ, 0xc0, !PT ;  /* 0x000000ff03ff7812 */ /* 0x000fda000782c0ff */
[----:B------:R-:W-:Y:S05]  /*5060*/  @P1 BRA `(.L_x_77) ;  /* 0xfffffff400141947 */ /* 0x000fea000383ffff */
[----:B------:R-:W-:Y:S05]  /*5070*/  BSYNC B0 ;  /* 0x0000000000007941 */ /* 0x000fea0003800000 */
.L_x_65:
[----:B------:R-:W-:-:S03]  /*5080*/  UMOV UR4, 0xffffffff ;  /* 0xffffffff00047882 */ /* 0x000fc60000000000 */
[----:B------:R-:W-:Y:S05]  /*5090*/  BRA.DIV UR4, `(.L_x_78) ;  /* 0x0000000604a87947 */ /* 0x000fea000b800000 */
[----:B------:R-:W-:-:S13]  /*50a0*/  ELECT P6, URZ, PT ;  /* 0x00000000003f782f */ /* 0x000fda00038c0000 */
.L_x_96:
[----:B------:R-:W-:Y:S04]  /*50b0*/  BSSY B0, `(.L_x_79) ;  /* 0x000004f000007945 */ /* 0x000fe80003800000 */
[----:B------:R-:W-:Y:S05]  /*50c0*/  @!P6 BRA `(.L_x_80) ;  /* 0x000000040034e947 */ /* 0x000fea0003800000 */
[----:B------:R-:W-:-:S04]  /*50d0*/  LOP3.LUT R19, R19, 0x2, RZ, 0xfc, !PT ;  /* 0x0000000213137812 */ /* 0x000fc800078efcff */
[----:B------:R-:W-:-:S13]  /*50e0*/  ISETP.NE.AND P0, PT, R19, 0x3, PT ;  /* 0x000000031300780c */ /* 0x000fda0003f05270 */
[----:B------:R-:W-:Y:S05]  /*50f0*/  @!P0 BRA `(.L_x_81) ;  /* 0x0000000000048947 */ /* 0x000fea0003800000 */
[----:B------:R-:W-:Y:S01]  /*5100*/  BPT.TRAP 0x1 ;  /* 0x000000040000795c */ /* 0x000fe20000300000 */
.L_x_81:
[----:B------:R-:W1:Y:S01]  /*5110*/  S2R R3, SR_CgaCtaId ;  /* 0x0000000000037919 */ /* 0x000e620000008800 */
[----:B------:R-:W-:Y:S02]  /*5120*/  MOV R2, 0x400 ;  /* 0x0000040000027802 */ /* 0x000fe40000000f00 */
[----:B0-----:R-:W-:Y:S02]  /*5130*/  SHF.L.U32 R4, R0, 0x1f, RZ ;  /* 0x0000001f00047819 */ /* 0x001fe400000006ff */
[----:B-1----:R-:W-:-:S05]  /*5140*/  LEA R2, R3, R2, 0x18 ;  /* 0x0000000203027211 */ /* 0x002fca00078ec0ff */
[----:B------:R-:W-:-:S04]  /*5150*/  VIADD R2, R2, 0x40 ;  /* 0x0000004002027836 */ /* 0x000fc80000000000 */
[C---:B------:R-:W-:Y:S02]  /*5160*/  IMAD R7, R13.reuse, 0x8, R2 ;  /* 0x000000080d077824 */ /* 0x040fe400078e0202 */
[----:B------:R-:W-:Y:S02]  /*5170*/  VIADD R13, R13, 0x1 ;  /* 0x000000010d0d7836 */ /* 0x000fe40000000000 */
[----:B------:R-:W0:Y:S03]  /*5180*/  SYNCS.PHASECHK.TRANS64.TRYWAIT P0, [R7+URZ], R4 ;  /* 0x00000004070075a7 */ /* 0x000e26000800017f */
[----:B------:R-:W-:-:S04]  /*5190*/  ISETP.NE.AND P1, PT, R13, 0x8, PT ;  /* 0x000000080d00780c */ /* 0x000fc80003f25270 */
[----:B------:R-:W-:Y:S02]  /*51a0*/  SEL R3, RZ, 0x1, P1 ;  /* 0x00000001ff037807 */ /* 0x000fe40000800000 */
[----:B------:R-:W-:Y:S02]  /*51b0*/  SEL R13, R13, RZ, P1 ;  /* 0x000000ff0d0d7207 */ /* 0x000fe40000800000 */
[----:B------:R-:W-:-:S03]  /*51c0*/  LOP3.LUT R6, R0, R3, RZ, 0x3c, !PT ;  /* 0x0000000300067212 */ /* 0x000fc600078e3cff */
[----:B------:R-:W-:Y:S01]  /*51d0*/  IMAD R8, R13, 0x8, R2 ;  /* 0x000000080d087824 */ /* 0x000fe200078e0202 */
[----:B------:R-:W-:Y:S01]  /*51e0*/  SHF.L.U32 R5, R6, 0x1f, RZ ;  /* 0x0000001f06057819 */ /* 0x000fe200000006ff */
[----:B0-----:R-:W-:Y:S06]  /*51f0*/  @!P0 BRA `(.L_x_82) ;  /* 0x0000000400708947 */ /* 0x001fec0003800000 */
.L_x_97:
[----:B------:R-:W1:Y:S01]  /*5200*/  SYNCS.PHASECHK.TRANS64.TRYWAIT P0, [R8+URZ], R5 ;  /* 0x00000005080075a7 */ /* 0x000e62000800017f */
[----:B------:R-:W-:-:S05]  /*5210*/  VIADD R0, R13, 0x1 ;  /* 0x000000010d007836 */ /* 0x000fca0000000000 */
[----:B------:R-:W-:-:S04]  /*5220*/  ISETP.NE.AND P1, PT, R0, 0x8, PT ;  /* 0x000000080000780c */ /* 0x000fc80003f25270 */
[----:B------:R-:W-:Y:S02]  /*5230*/  SEL R3, RZ, 0x1, P1 ;  /* 0x00000001ff037807 */ /* 0x000fe40000800000 */
[----:B0-----:R-:W-:Y:S02]  /*5240*/  SEL R7, R0, RZ, P1 ;  /* 0x000000ff00077207 */ /* 0x001fe40000800000 */
[----:B------:R-:W-:-:S03]  /*5250*/  LOP3.LUT R6, R6, R3, RZ, 0x3c, !PT ;  /* 0x0000000306067212 */ /* 0x000fc600078e3cff */
[----:B------:R-:W-:Y:S01]  /*5260*/  IMAD R9, R7, 0x8, R2 ;  /* 0x0000000807097824 */ /* 0x000fe200078e0202 */
[----:B------:R-:W-:Y:S01]  /*5270*/  SHF.L.U32 R4, R6, 0x1f, RZ ;  /* 0x0000001f06047819 */ /* 0x000fe200000006ff */
[----:B-1----:R-:W-:Y:S06]  /*5280*/  @!P0 BRA `(.L_x_83) ;  /* 0x0000000400608947 */ /* 0x002fec0003800000 */
.L_x_98:
[----:B------:R-:W1:Y:S01]  /*5290*/  SYNCS.PHASECHK.TRANS64.TRYWAIT P0, [R9+URZ], R4 ;  /* 0x00000004090075a7 */ /* 0x000e62000800017f */
[----:B------:R-:W-:-:S05]  /*52a0*/  VIADD R0, R7, 0x1 ;  /* 0x0000000107007836 */ /* 0x000fca0000000000 */
[----:B------:R-:W-:-:S04]  /*52b0*/  ISETP.NE.AND P1, PT, R0, 0x8, PT ;  /* 0x000000080000780c */ /* 0x000fc80003f25270 */
[----:B------:R-:W-:Y:S02]  /*52c0*/  SEL R3, RZ, 0x1, P1 ;  /* 0x00000001ff037807 */ /* 0x000fe40000800000 */
[----:B------:R-:W-:Y:S02]  /*52d0*/  SEL R7, R0, RZ, P1 ;  /* 0x000000ff00077207 */ /* 0x000fe40000800000 */
[----:B------:R-:W-:-:S03]  /*52e0*/  LOP3.LUT R6, R6, R3, RZ, 0x3c, !PT ;  /* 0x0000000306067212 */ /* 0x000fc600078e3cff */
[----:B0-----:R-:W-:Y:S01]  /*52f0*/  IMAD R8, R7, 0x8, R2 ;  /* 0x0000000807087824 */ /* 0x001fe200078e0202 */
[----:B------:R-:W-:Y:S01]  /*5300*/  SHF.L.U32 R5, R6, 0x1f, RZ ;  /* 0x0000001f06057819 */ /* 0x000fe200000006ff */
[----:B-1----:R-:W-:Y:S06]  /*5310*/  @!P0 BRA `(.L_x_84) ;  /* 0x0000000400508947 */ /* 0x002fec0003800000 */
.L_x_99:
        /* <DEDUP_REMOVED lines=9> */
.L_x_100:
        /* <DEDUP_REMOVED lines=9> */
.L_x_101:
[----:B------:R-:W1:Y:S01]  /*5440*/  SYNCS.PHASECHK.TRANS64.TRYWAIT P0, [R8+URZ], R5 ;  /* 0x00000005080075a7 */ /* 0x000e62000800017f */
[----:B------:R-:W-:-:S05]  /*5450*/  VIADD R0, R7, 0x1 ;  /* 0x0000000107007836 */ /* 0x000fca0000000000 */
[----:B------:R-:W-:-:S04]  /*5460*/  ISETP.NE.AND P1, PT, R0, 0x8, PT ;  /* 0x000000080000780c */ /* 0x000fc80003f25270 */
[----:B------:R-:W-:Y:S02]  /*5470*/  SEL R3, RZ, 0x1, P1 ;  /* 0x00000001ff037807 */ /* 0x000fe40000800000 */
[----:B------:R-:W-:Y:S02]  /*5480*/  SEL R7, R0, RZ, P1 ;  /* 0x000000ff00077207 */ /* 0x000fe40000800000 */
[----:B0-----:R-:W-:-:S03]  /*5490*/  LOP3.LUT R9, R6, R3, RZ, 0x3c, !PT ;  /* 0x0000000306097212 */ /* 0x001fc600078e3cff */
[----:B------:R-:W-:Y:S01]  /*54a0*/  IMAD R11, R7, 0x8, R2 ;  /* 0x00000008070b7824 */ /* 0x000fe200078e0202 */
[----:B------:R-:W-:Y:S01]  /*54b0*/  SHF.L.U32 R6, R9, 0x1f, RZ ;  /* 0x0000001f09067819 */ /* 0x000fe200000006ff */
[----:B-1----:R-:W-:Y:S06]  /*54c0*/  @!P0 BRA `(.L_x_87) ;  /* 0x0000000400208947 */ /* 0x002fec0003800000 */
.L_x_102:
[----:B------:R-:W1:Y:S01]  /*54d0*/  SYNCS.PHASECHK.TRANS64.TRYWAIT P0, [R11+URZ], R6 ;  /* 0x000000060b0075a7 */ /* 0x000e62000800017f */
[----:B------:R-:W-:-:S05]  /*54e0*/  VIADD R0, R7, 0x1 ;  /* 0x0000000107007836 */ /* 0x000fca0000000000 */
[----:B------:R-:W-:-:S04]  /*54f0*/  ISETP.NE.AND P1, PT, R0, 0x8, PT ;  /* 0x000000080000780c */ /* 0x000fc80003f25270 */
[----:B------:R-:W-:Y:S02]  /*5500*/  SEL R4, RZ, 0x1, P1 ;  /* 0x00000001ff047807 */ /* 0x000fe40000800000 */
[----:B------:R-:W-:Y:S02]  /*5510*/  SEL R3, R0, RZ, P1 ;  /* 0x000000ff00037207 */ /* 0x000fe40000800000 */
[----:B------:R-:W-:Y:S01]  /*5520*/  LOP3.LUT R0, R9, R4, RZ, 0x3c, !PT ;  /* 0x0000000409007212 */ /* 0x000fe200078e3cff */
[----:B-1----:R-:W-:Y:S06]  /*5530*/  @!P0 BRA `(.L_x_88) ;  /* 0x0000000400188947 */ /* 0x002fec0003800000 */
.L_x_103:
[----:B------:R-:W-:Y:S01]  /*5540*/  IMAD R3, R3, 0x8, R2 ;  /* 0x0000000803037824 */ /* 0x000fe200078e0202 */
[----:B------:R-:W-:-:S07]  /*5550*/  SHF.L.U32 R0, R0, 0x1f, RZ ;  /* 0x0000001f00007819 */ /* 0x000fce00000006ff */
.L_x_89:
[----:B--2---:R2:W3:Y:S02]  /*5560*/  SYNCS.PHASECHK.TRANS64.TRYWAIT P0, [R3+URZ], R0 ;  /* 0x00000000030075a7 */ /* 0x0044e4000800017f */
[----:B---3--:R-:W-:Y:S05]  /*5570*/  @!P0 NANOSLEEP.SYNCS 0x989680 ;  /* 0x009896800000895d */ /* 0x008fea0003900000 */
[----:B------:R-:W3:Y:S02]  /*5580*/  @!P0 SYNCS.PHASECHK.TRANS64 P0, [R3+URZ], R0 ;  /* 0x00000000030085a7 */ /* 0x000ee4000800007f */
[----:B---3--:R-:W-:Y:S05]  /*5590*/  @!P0 BRA `(.L_x_89) ;  /* 0xfffffffc00f08947 */ /* 0x008fea000383ffff */
.L_x_80:
[----:B------:R-:W-:Y:S05]  /*55a0*/  BSYNC B0 ;  /* 0x0000000000007941 */ /* 0x000fea0003800000 */
.L_x_79:
[----:B------:R-:W-:Y:S05]  /*55b0*/  EXIT ;  /* 0x000000000000794d */ /* 0x000fea0003800000 */
.L_x_18:
[----:B---3--:R3:W4:Y:S02]  /*55c0*/  SYNCS.PHASECHK.TRANS64.TRYWAIT P1, [R3+URZ], R0 ;  /* 0x00000000030075a7 */ /* 0x008724000802017f */
[----:B----4-:R-:W-:Y:S05]  /*55d0*/  @!P1 NANOSLEEP.SYNCS 0x989680 ;  /* 0x009896800000995d */ /* 0x010fea0003900000 */
[----:B------:R-:W4:Y:S02]  /*55e0*/  @!P1 SYNCS.PHASECHK.TRANS64 P1, [R3+URZ], R0 ;  /* 0x00000000030095a7 */ /* 0x000f24000802007f */
[----:B----4-:R-:W-:Y:S05]  /*55f0*/  @!P1 BRA `(.L_x_18) ;  /* 0xfffffffc00f09947 */ /* 0x010fea000383ffff */
[----:B------:R-:W-:Y:S05]  /*5600*/  BRA `(.L_x_17) ;  /* 0xffffffbc00387947 */ /* 0x000fea000383ffff */
.L_x_23:
[----:B-1----:R-:W-:-:S04]  /*5610*/  IMAD.U32 R4, RZ, RZ, UR8 ;  /* 0x00000008ff047e24 */ /* 0x002fc8000f8e00ff */
[----:B------:R1:W2:Y:S03]  /*5620*/  SYNCS.PHASECHK.TRANS64.TRYWAIT P1, [R4+URZ], R3 ;  /* 0x00000003040075a7 */ /* 0x0002a6000802017f */
[----:B--2---:R-:W-:Y:S05]  /*5630*/  @!P1 NANOSLEEP.SYNCS 0x989680 ;  /* 0x009896800000995d */ /* 0x004fea0003900000 */
[----:B------:R-:W2:Y:S02]  /*5640*/  @!P1 SYNCS.PHASECHK.TRANS64 P1, [R4+URZ], R3 ;  /* 0x00000003040095a7 */ /* 0x000ea4000802007f */
[----:B--2---:R-:W-:Y:S05]  /*5650*/  @!P1 BRA `(.L_x_23) ;  /* 0xfffffffc00ec9947 */ /* 0x004fea000383ffff */
[----:B------:R-:W-:Y:S05]  /*5660*/  BRA `(.L_x_22) ;  /* 0xffffffc000787947 */ /* 0x000fea000383ffff */
.L_x_66:
[----:B------:R-:W-:Y:S01]  /*5670*/  BSSY B1, `(.L_x_90) ;  /* 0x0000006000017945 */ /* 0x000fe20003800000 */
[----:B------:R-:W-:-:S07]  /*5680*/  IMAD.MOV.U32 R15, RZ, RZ, -0x1 ;  /* 0xffffffffff0f7424 */ /* 0x000fce00078e00ff */
[----:B------:R-:W-:Y:S05]  /*5690*/  WARPSYNC.COLLECTIVE R15, `(.L_x_91) ;  /* 0x000000000f0c7348 */ /* 0x000fea0003c00000 */
[----:B------:R-:W-:Y:S02]  /*56a0*/  ELECT P6, UR62, PT ;  /* 0x00000000003e782f */ /* 0x000fe400038c0000 */
[----:B------:R-:W-:Y:S01]  /*56b0*/  MOV R14, UR62 ;  /* 0x0000003e000e7c02 */ /* 0x000fe20008000f00 */
[----:B------:R-:W-:Y:S10]  /*56c0*/  ENDCOLLECTIVE ;  /* 0x000000000000791b */ /* 0x000ff40003800000 */
.L_x_91:
[----:B------:R-:W-:Y:S05]  /*56d0*/  BSYNC B1 ;  /* 0x0000000000017941 */ /* 0x000fea0003800000 */
.L_x_90:
[----:B------:R-:W-:Y:S05]  /*56e0*/  BRA `(.L_x_92) ;  /* 0xffffffec00807947 */ /* 0x000fea000383ffff */
.L_x_69:
[----:B-1----:R1:W2:Y:S02]  /*56f0*/  SYNCS.PHASECHK.TRANS64.TRYWAIT P1, [R14+URZ+0x40], R5 ;  /* 0x000040050e0075a7 */ /* 0x0022a4000802017f */
[----:B--2---:R-:W-:Y:S05]  /*5700*/  @!P1 NANOSLEEP.SYNCS 0x989680 ;  /* 0x009896800000995d */ /* 0x004fea0003900000 */
[----:B------:R-:W2:Y:S02]  /*5710*/  @!P1 SYNCS.PHASECHK.TRANS64 P1, [R14+URZ+0x40], R5 ;  /* 0x000040050e0095a7 */ /* 0x000ea4000802007f */
[----:B--2---:R-:W-:Y:S05]  /*5720*/  @!P1 BRA `(.L_x_69) ;  /* 0xfffffffc00f09947 */ /* 0x004fea000383ffff */
[----:B------:R-:W-:Y:S05]  /*5730*/  BRA `(.L_x_93) ;  /* 0xffffffec00b47947 */ /* 0x000fea000383ffff */
.L_x_78:
[----:B------:R-:W-:Y:S01]  /*5740*/  BSSY B0, `(.L_x_94) ;  /* 0x0000006000007945 */ /* 0x000fe20003800000 */
[----:B------:R-:W-:-:S07]  /*5750*/  IMAD.MOV.U32 R15, RZ, RZ, -0x1 ;  /* 0xffffffffff0f7424 */ /* 0x000fce00078e00ff */
[----:B0-----:R-:W-:Y:S05]  /*5760*/  WARPSYNC.COLLECTIVE R15, `(.L_x_95) ;  /* 0x000000000f0c7348 */ /* 0x001fea0003c00000 */
[----:B------:R-:W-:Y:S02]  /*5770*/  ELECT P6, UR62, PT ;  /* 0x00000000003e782f */ /* 0x000fe400038c0000 */
[----:B------:R-:W-:Y:S01]  /*5780*/  MOV R14, UR62 ;  /* 0x0000003e000e7c02 */ /* 0x000fe20008000f00 */
[----:B0-----:R-:W-:Y:S10]  /*5790*/  ENDCOLLECTIVE ;  /* 0x000000000000791b */ /* 0x001ff40003800000 */
.L_x_95:
[----:B------:R-:W-:Y:S05]  /*57a0*/  BSYNC B0 ;  /* 0x0000000000007941 */ /* 0x000fea0003800000 */
.L_x_94:
[----:B------:R-:W-:Y:S05]  /*57b0*/  BRA `(.L_x_96) ;  /* 0xfffffff8003c7947 */ /* 0x000fea000383ffff */
.L_x_82:
[----:B0-----:R0:W1:Y:S02]  /*57c0*/  SYNCS.PHASECHK.TRANS64.TRYWAIT P0, [R7+URZ], R4 ;  /* 0x00000004070075a7 */ /* 0x001064000800017f */
[----:B-1----:R-:W-:Y:S05]  /*57d0*/  @!P0 NANOSLEEP.SYNCS 0x989680 ;  /* 0x009896800000895d */ /* 0x002fea0003900000 */
[----:B------:R-:W1:Y:S02]  /*57e0*/  @!P0 SYNCS.PHASECHK.TRANS64 P0, [R7+URZ], R4 ;  /* 0x00000004070085a7 */ /* 0x000e64000800007f */
[----:B-1----:R-:W-:Y:S05]  /*57f0*/  @!P0 BRA `(.L_x_82) ;  /* 0xfffffffc00f08947 */ /* 0x002fea000383ffff */
[----:B------:R-:W-:Y:S05]  /*5800*/  BRA `(.L_x_97) ;  /* 0xfffffff8007c7947 */ /* 0x000fea000383ffff */
.L_x_83:
[----:B0-----:R0:W1:Y:S02]  /*5810*/  SYNCS.PHASECHK.TRANS64.TRYWAIT P0, [R8+URZ], R5 ;  /* 0x00000005080075a7 */ /* 0x001064000800017f */
[----:B-1----:R-:W-:Y:S05]  /*5820*/  @!P0 NANOSLEEP.SYNCS 0x989680 ;  /* 0x009896800000895d */ /* 0x002fea0003900000 */
[----:B------:R-:W1:Y:S02]  /*5830*/  @!P0 SYNCS.PHASECHK.TRANS64 P0, [R8+URZ], R5 ;  /* 0x00000005080085a7 */ /* 0x000e64000800007f */
[----:B-1----:R-:W-:Y:S05]  /*5840*/  @!P0 BRA `(.L_x_83) ;  /* 0xfffffffc00f08947 */ /* 0x002fea000383ffff */
[----:B------:R-:W-:Y:S05]  /*5850*/  BRA `(.L_x_98) ;  /* 0xfffffff8008c7947 */ /* 0x000fea000383ffff */
.L_x_84:
[----:B0-----:R0:W1:Y:S02]  /*5860*/  SYNCS.PHASECHK.TRANS64.TRYWAIT P0, [R9+URZ], R4 ;  /* 0x00000004090075a7 */ /* 0x001064000800017f */
[----:B-1----:R-:W-:Y:S05]  /*5870*/  @!P0 NANOSLEEP.SYNCS 0x989680 ;  /* 0x009896800000895d */ /* 0x002fea0003900000 */
[----:B------:R-:W1:Y:S02]  /*5880*/  @!P0 SYNCS.PHASECHK.TRANS64 P0, [R9+URZ], R4 ;  /* 0x00000004090085a7 */ /* 0x000e64000800007f */
[----:B-1----:R-:W-:Y:S05]  /*5890*/  @!P0 BRA `(.L_x_84) ;  /* 0xfffffffc00f08947 */ /* 0x002fea000383ffff */
[----:B------:R-:W-:Y:S05]  /*58a0*/  BRA `(.L_x_99) ;  /* 0xfffffff8009c7947 */ /* 0x000fea000383ffff */
.L_x_85:
[----:B0-----:R0:W1:Y:S02]  /*58b0*/  SYNCS.PHASECHK.TRANS64.TRYWAIT P0, [R8+URZ], R5 ;  /* 0x00000005080075a7 */ /* 0x001064000800017f */
[----:B-1----:R-:W-:Y:S05]  /*58c0*/  @!P0 NANOSLEEP.SYNCS 0x989680 ;  /* 0x009896800000895d */ /* 0x002fea0003900000 */
[----:B------:R-:W1:Y:S02]  /*58d0*/  @!P0 SYNCS.PHASECHK.TRANS64 P0, [R8+URZ], R5 ;  /* 0x00000005080085a7 */ /* 0x000e64000800007f */
[----:B-1----:R-:W-:Y:S05]  /*58e0*/  @!P0 BRA `(.L_x_85) ;  /* 0xfffffffc00f08947 */ /* 0x002fea000383ffff */
[----:B------:R-:W-:Y:S05]  /*58f0*/  BRA `(.L_x_100) ;  /* 0xfffffff800ac7947 */ /* 0x000fea000383ffff */
.L_x_86:
[----:B0-----:R0:W1:Y:S02]  /*5900*/  SYNCS.PHASECHK.TRANS64.TRYWAIT P0, [R9+URZ], R4 ;  /* 0x00000004090075a7 */ /* 0x001064000800017f */
[----:B-1----:R-:W-:Y:S05]  /*5910*/  @!P0 NANOSLEEP.SYNCS 0x989680 ;  /* 0x009896800000895d */ /* 0x002fea0003900000 */
[----:B------:R-:W1:Y:S02]  /*5920*/  @!P0 SYNCS.PHASECHK.TRANS64 P0, [R9+URZ], R4 ;  /* 0x00000004090085a7 */ /* 0x000e64000800007f */
[----:B-1----:R-:W-:Y:S05]  /*5930*/  @!P0 BRA `(.L_x_86) ;  /* 0xfffffffc00f08947 */ /* 0x002fea000383ffff */
[----:B------:R-:W-:Y:S05]  /*5940*/  BRA `(.L_x_101) ;  /* 0xfffffff800bc7947 */ /* 0x000fea000383ffff */
.L_x_87:
[----:B0-----:R0:W1:Y:S02]  /*5950*/  SYNCS.PHASECHK.TRANS64.TRYWAIT P0, [R8+URZ], R5 ;  /* 0x00000005080075a7 */ /* 0x001064000800017f */
[----:B-1----:R-:W-:Y:S05]  /*5960*/  @!P0 NANOSLEEP.SYNCS 0x989680 ;  /* 0x009896800000895d */ /* 0x002fea0003900000 */
[----:B------:R-:W1:Y:S02]  /*5970*/  @!P0 SYNCS.PHASECHK.TRANS64 P0, [R8+URZ], R5 ;  /* 0x00000005080085a7 */ /* 0x000e64000800007f */
[----:B-1----:R-:W-:Y:S05]  /*5980*/  @!P0 BRA `(.L_x_87) ;  /* 0xfffffffc00f08947 */ /* 0x002fea000383ffff */
[----:B------:R-:W-:Y:S05]  /*5990*/  BRA `(.L_x_102) ;  /* 0xfffffff800cc7947 */ /* 0x000fea000383ffff */
.L_x_88:
[----:B-1----:R1:W2:Y:S02]  /*59a0*/  SYNCS.PHASECHK.TRANS64.TRYWAIT P0, [R11+URZ], R6 ;  /* 0x000000060b0075a7 */ /* 0x0022a4000800017f */
[----:B--2---:R-:W-:Y:S05]  /*59b0*/  @!P0 NANOSLEEP.SYNCS 0x989680 ;  /* 0x009896800000895d */ /* 0x004fea0003900000 */
[----:B------:R-:W2:Y:S02]  /*59c0*/  @!P0 SYNCS.PHASECHK.TRANS64 P0, [R11+URZ], R6 ;  /* 0x000000060b0085a7 */ /* 0x000ea4000800007f */
[----:B--2---:R-:W-:Y:S05]  /*59d0*/  @!P0 BRA `(.L_x_88) ;  /* 0xfffffffc00f08947 */ /* 0x004fea000383ffff */
[----:B------:R-:W-:Y:S05]  /*59e0*/  BRA `(.L_x_103) ;  /* 0xfffffff800d47947 */ /* 0x000fea000383ffff */
.L_x_104:
[----:B------:R-:W-:-:S00]  /*59f0*/  BRA `(.L_x_104) ;  /* 0xfffffffc00fc7947 */ /* 0x000fc0000383ffff */
[----:B------:R-:W-:-:S00]  /*5a00*/  NOP ;  /* 0x0000000000007918 */ /* 0x000fc00000000000 */
[----:B------:R-:W-:-:S00]  /*5a10*/  NOP ;  /* 0x0000000000007918 */ /* 0x000fc00000000000 */
[----:B------:R-:W-:-:S00]  /*5a20*/  NOP ;  /* 0x0000000000007918 */ /* 0x000fc00000000000 */
[----:B------:R-:W-:-:S00]  /*5a30*/  NOP ;  /* 0x0000000000007918 */ /* 0x000fc00000000000 */
[----:B------:R-:W-:-:S00]  /*5a40*/  NOP ;  /* 0x0000000000007918 */ /* 0x000fc00000000000 */
[----:B------:R-:W-:-:S00]  /*5a50*/  NOP ;  /* 0x0000000000007918 */ /* 0x000fc00000000000 */
[----:B------:R-:W-:-:S00]  /*5a60*/  NOP ;  /* 0x0000000000007918 */ /* 0x000fc00000000000 */
[----:B------:R-:W-:-:S00]  /*5a70*/  NOP ;  /* 0x0000000000007918 */ /* 0x000fc00000000000 */
.L_x_105:


//--------------------- .nv.global.init           --------------------------
	.section	.nv.global.init,"aw",@progbits
.nv.global.init:
	.type		$str$22,@object
	.size		$str$22,($str$23 - $str$22)
$str$22:
        /*0000*/ 	.byte	0x6b, 0x5f, 0x74, 0x69, 0x6c, 0x65, 0x5f, 0x63, 0x6f, 0x75, 0x6e, 0x74, 0x20, 0x3e, 0x3d, 0x20
        /*0010*/ 	.byte	0x31, 0x00
	.type		$str$23,@object
	.size		$str$23,(__unnamed_1 - $str$23)
$str$23:
        /*0012*/ 	.byte	0x2f, 0x74, 0x6d, 0x70, 0x2f, 0x63, 0x75, 0x74, 0x6c, 0x61, 0x73, 0x73, 0x5f, 0x73, 0x77, 0x65
        /*0022*/ 	.byte	0x65, 0x70, 0x5f, 0x73, 0x72, 0x63, 0x2f, 0x69, 0x6e, 0x63, 0x6c, 0x75, 0x64, 0x65, 0x2f, 0x63
        /*0032*/ 	.byte	0x75, 0x74, 0x6c, 0x61, 0x73, 0x73, 0x2f, 0x67, 0x65, 0x6d, 0x6d, 0x2f, 0x63, 0x6f, 0x6c, 0x6c
        /*0042*/ 	.byte	0x65, 0x63, 0x74, 0x69, 0x76, 0x65, 0x2f, 0x73, 0x6d, 0x39, 0x30, 0x5f, 0x6d, 0x6d, 0x61, 0x5f
        /*0052*/ 	.byte	0x74, 0x6d, 0x61, 0x5f, 0x67, 0x6d, 0x6d, 0x61, 0x5f, 0x73, 0x73, 0x5f, 0x77, 0x61, 0x72, 0x70
        /*0062*/ 	.byte	0x73, 0x70, 0x65, 0x63, 0x69, 0x61, 0x6c, 0x69, 0x7a, 0x65, 0x64, 0x2e, 0x68, 0x70, 0x70, 0x00
	.type		__unnamed_1,@object
	.size		__unnamed_1,(.L_0 - __unnamed_1)
__unnamed_1:
        /*0072*/ 	.byte	0x76, 0x6f, 0x69, 0x64, 0x20, 0x63, 0x75, 0x74, 0x6c, 0x61, 0x73, 0x73, 0x3a, 0x3a, 0x67, 0x65
        /* <DEDUP_REMOVED lines=180> */
        /*0bc2*/ 	.byte	0x5d, 0x00
.L_0:


//--------------------- .nv.shared._ZN7cutlass13device_kernelINS_4gemm6kernel13GemmUniversalIN4cute5tupleIJiiiiEEENS1_10collective13CollectiveMmaINS1_34MainloopSm90TmaGmmaWarpSpecializedILi8ENS5_IJNS4_1CILi1EEESB_SB_EEENS1_35KernelTmaWarpSpecializedCooperativeEEENS5_IJNSA_ILi192EEENSA_ILi16EEENSA_ILi64EEEEEENS_10bfloat16_tENS5_IJlSB_lEEESJ_SK_NS4_8TiledMMAINS4_8MMA_AtomIJNS4_4SM904GMMA27MMA_64x16x16_F32BF16BF16_SSILNSO_5MajorE0ELSQ_0ELNSO_7ScaleInE1ELSR_1EEEEEENS4_6LayoutINS5_IJNSA_ILi2EEESB_SB_EEENS5_IJSB_NSA_ILi0EEESX_EEEEENS5_IJNS4_10UnderscoreES10_S10_EEEEENS4_13SM90_TMA_LOADENS4_14ComposedLayoutINS4_7SwizzleILi3ELi4ELi3EEENS4_18smem_ptr_flag_bitsILi16EEENSU_INS5_IJNSA_ILi8EEESH_EEENS5_IJSH_SB_EEEEEEEvNS4_8identityES13_S1D_vS1E_EENS_8epilogue10collective6detail29Sm90TmaWarpSpecializedAdapterINS1H_15DefaultEpilogueISJ_SK_SK_NS1G_6thread17LinearCombinationISJ_Li1EffLNS1L_9ScaleType4KindE0ELNS_15FloatRoundStyleE2ESJ_EENS1_15EpilogueDefaultEEEEEvvEEEEvNT_6ParamsE --------------------------
	.section	.nv.shared._ZN7cutlass13device_kernelINS_4gemm6kernel13GemmUniversalIN4cute5tupleIJiiiiEEENS1_10collective13CollectiveMmaINS1_34MainloopSm90TmaGmmaWarpSpecializedILi8ENS5_IJNS4_1CILi1EEESB_SB_EEENS1_35KernelTmaWarpSpecializedCooperativeEEENS5_IJNSA_ILi192EEENSA_ILi16EEENSA_ILi64EEEEEENS_10bfloat16_tENS5_IJlSB_lEEESJ_SK_NS4_8TiledMMAINS4_8MMA_AtomIJNS4_4SM904GMMA27MMA_64x16x16_F32BF16BF16_SSILNSO_5MajorE0ELSQ_0ELNSO_7ScaleInE1ELSR_1EEEEEENS4_6LayoutINS5_IJNSA_ILi2EEESB_SB_EEENS5_IJSB_NSA_ILi0EEESX_EEEEENS5_IJNS4_10UnderscoreES10_S10_EEEEENS4_13SM90_TMA_LOADENS4_14ComposedLayoutINS4_7SwizzleILi3ELi4ELi3EEENS4_18smem_ptr_flag_bitsILi16EEENSU_INS5_IJNSA_ILi8EEESH_EEENS5_IJSH_SB_EEEEEEEvNS4_8identityES13_S1D_vS1E_EENS_8epilogue10collective6detail29Sm90TmaWarpSpecializedAdapterINS1H_15DefaultEpilogueISJ_SK_SK_NS1G_6thread17LinearCombinationISJ_Li1EffLNS1L_9ScaleType4KindE0ELNS_15FloatRoundStyleE2ESJ_EENS1_15EpilogueDefaultEEEEEvvEEEEvNT_6ParamsE,"aw",@nobits
	.sectionflags	@""
	.align	16
	.zero		1024


//--------------------- .nv.shared.reserved.0     --------------------------
	.section	.nv.shared.reserved.0,"aw",@nobits
	.weak		__nv_reservedSMEM_offset_0_alias
	.size		__nv_reservedSMEM_offset_0_alias, 0, 0
	.other		__nv_reservedSMEM_offset_0_alias,@"STO_CUDA_RESERVED_SHARED STV_DEFAULT"
__nv_reservedSMEM_offset_0_alias:
	.zero		0


//--------------------- .nv.global                --------------------------
	.section	.nv.global,"aw",@nobits
.nv.global:
	.type		_ZN39_INTERNAL_f6ff2ee9_4_k_cu_9620d0db_81674cute1_E,@object
	.size		_ZN39_INTERNAL_f6ff2ee9_4_k_cu_9620d0db_81674cute1_E,(_ZN39_INTERNAL_f6ff2ee9_4_k_cu_9620d0db_81674cuda3std3__45__cpo6cbeginE - _ZN39_INTERNAL_f6ff2ee9_4_k_cu_9620d0db_81674cute1_E)
_ZN39_INTERNAL_f6ff2ee9_4_k_cu_9620d0db_81674cute1_E:
	.zero		1
	.type		_ZN39_INTERNAL_f6ff2ee9_4_k_cu_9620d0db_81674cuda3std3__45__cpo6cbeginE,@object
	.size		_ZN39_INTERNAL_f6ff2ee9_4_k_cu_9620d0db_81674cuda3std3__45__cpo6cbeginE,(_ZN39_INTERNAL_f6ff2ee9_4_k_cu_9620d0db_81674cuda3std3__48in_placeE - _ZN39_INTERNAL_f6ff2ee9_4_k_cu_9620d0db_81674cuda3std3__45__cpo6cbeginE)
_ZN39_INTERNAL_f6ff2ee9_4_k_cu_9620d0db_81674cuda3std3__45__cpo6cbeginE:
	.zero		1
	.type		_ZN39_INTERNAL_f6ff2ee9_4_k_cu_9620d0db_81674cuda3std3__48in_placeE,@object
	.size		_ZN39_INTERNAL_f6ff2ee9_4_k_cu_9620d0db_81674cuda3std3__48in_placeE,(_ZN39_INTERNAL_f6ff2ee9_4_k_cu_9620d0db_81674cuda3std6ranges3__45__cpo9iter_moveE - _ZN39_INTERNAL_f6ff2ee9_4_k_cu_9620d0db_81674cuda3std3__48in_placeE)
_ZN39_INTERNAL_f6ff2ee9_4_k_cu_9620d0db_81674cuda3std3__48in_placeE:
	.zero		1
	.type		_ZN39_INTERNAL_f6ff2ee9_4_k_cu_9620d0db_81674cuda3std6ranges3__45__cpo9iter_moveE,@object
	.size		_ZN39_INTERNAL_f6ff2ee9_4_k_cu_9620d0db_81674cuda3std6ranges3__45__cpo9iter_moveE,(_ZN39_INTERNAL_f6ff2ee9_4_k_cu_9620d0db_81674cuda3std3__45__cpo5beginE - _ZN39_INTERNAL_f6ff2ee9_4_k_cu_9620d0db_81674cuda3std6ranges3__45__cpo9iter_moveE)
_ZN39_INTERNAL_f6ff2ee9_4_k_cu_9620d0db_81674cuda3std6ranges3__45__cpo9iter_moveE:
	.zero		1
	.type		_ZN39_INTERNAL_f6ff2ee9_4_k_cu_9620d0db_81674cuda3std3__45__cpo5beginE,@object
	.size		_ZN39_INTERNAL_f6ff2ee9_4_k_cu_9620d0db_81674cuda3std3__45__cpo5beginE,(_ZN39_INTERNAL_f6ff2ee9_4_k_cu_9620d0db_81674cuda3std3__441_GLOBAL__N__f6ff2ee9_4_k_cu_9620d0db_81676ignoreE - _ZN39_INTERNAL_f6ff2ee9_4_k_cu_9620d0db_81674cuda3std3__45__cpo5beginE)
_ZN39_INTERNAL_f6ff2ee9_4_k_cu_9620d0db_81674cuda3std3__45__cpo5beginE:
	.zero		1
	.type		_ZN39_INTERNAL_f6ff2ee9_4_k_cu_9620d0db_81674cuda3std3__441_GLOBAL__N__f6ff2ee9_4_k_cu_9620d0db_81676ignoreE,@object
	.size		_ZN39_INTERNAL_f6ff2ee9_4_k_cu_9620d0db_81674cuda3std3__441_GLOBAL__N__f6ff2ee9_4_k_cu_9620d0db_81676ignoreE,(_ZN39_INTERNAL_f6ff2ee9_4_k_cu_9620d0db_81674cute7productE - _ZN39_INTERNAL_f6ff2ee9_4_k_cu_9620d0db_81674cuda3std3__441_GLOBAL__N__f6ff2ee9_4_k_cu_9620d0db_81676ignoreE)
_ZN39_INTERNAL_f6ff2ee9_4_k_cu_9620d0db_81674cuda3std3__441_GLOBAL__N__f6ff2ee9_4_k_cu_9620d0db_81676ignoreE:
	.zero		1
	.type		_ZN39_INTERNAL_f6ff2ee9_4_k_cu_9620d0db_81674cute7productE,@object
	.size		_ZN39_INTERNAL_f6ff2ee9_4_k_cu_9620d0db_81674cute7productE,(_ZN39_INTERNAL_f6ff2ee9_4_k_cu_9620d0db_81674cuda3std3__45__cpo3endE - _ZN39_INTERNAL_f6ff2ee9_4_k_cu_9620d0db_81674cute7productE)
_ZN39_INTERNAL_f6ff2ee9_4_k_cu_9620d0db_81674cute7productE:
	.zero		1
	.type		_ZN39_INTERNAL_f6ff2ee9_4_k_cu_9620d0db_81674cuda3std3__45__cpo3endE,@object
	.size		_ZN39_INTERNAL_f6ff2ee9_4_k_cu_9620d0db_81674cuda3std3__45__cpo3endE,(_ZN39_INTERNAL_f6ff2ee9_4_k_cu_9620d0db_81674cuda3std3__419piecewise_constructE - _ZN39_INTERNAL_f6ff2ee9_4_k_cu_9620d0db_81674cuda3std3__45__cpo3endE)
_ZN39_INTERNAL_f6ff2ee9_4_k_cu_9620d0db_81674cuda3std3__45__cpo3endE:
	.zero		1
	.type		_ZN39_INTERNAL_f6ff2ee9_4_k_cu_9620d0db_81674cuda3std3__419piecewise_constructE,@object
	.size		_ZN39_INTERNAL_f6ff2ee9_4_k_cu_9620d0db_81674cuda3std3__419piecewise_constructE,(_ZN39_INTERNAL_f6ff2ee9_4_k_cu_9620d0db_81674cuda3std3__45__cpo4cendE - _ZN39_INTERNAL_f6ff2ee9_4_k_cu_9620d0db_81674cuda3std3__419piecewise_constructE)
_ZN39_INTERNAL_f6ff2ee9_4_k_cu_9620d0db_81674cuda3std3__419piecewise_constructE:
	.zero		1
	.type		_ZN39_INTERNAL_f6ff2ee9_4_k_cu_9620d0db_81674cuda3std3__45__cpo4cendE,@object
	.size		_ZN39_INTERNAL_f6ff2ee9_4_k_cu_9620d0db_81674cuda3std3__45__cpo4cendE,(_ZN39_INTERNAL_f6ff2ee9_4_k_cu_9620d0db_81674cuda3std6ranges3__45__cpo4swapE - _ZN39_INTERNAL_f6ff2ee9_4_k_cu_9620d0db_81674cuda3std3__45__cpo4cendE)
_ZN39_INTERNAL_f6ff2ee9_4_k_cu_9620d0db_81674cuda3std3__45__cpo4cendE:
	.zero		1
	.type		_ZN39_INTERNAL_f6ff2ee9_4_k_cu_9620d0db_81674cuda3std6ranges3__45__cpo4swapE,@object
	.size		_ZN39_INTERNAL_f6ff2ee9_4_k_cu_9620d0db_81674cuda3std6ranges3__45__cpo4swapE,(.L_8 - _ZN39_INTERNAL_f6ff2ee9_4_k_cu_9620d0db_81674cuda3std6ranges3__45__cpo4swapE)
_ZN39_INTERNAL_f6ff2ee9_4_k_cu_9620d0db_81674cuda3std6ranges3__45__cpo4swapE:
	.zero		1
.L_8:


//--------------------- .nv.constant0._ZN7cutlass13device_kernelINS_4gemm6kernel13GemmUniversalIN4cute5tupleIJiiiiEEENS1_10collective13CollectiveMmaINS1_34MainloopSm90TmaGmmaWarpSpecializedILi8ENS5_IJNS4_1CILi1EEESB_SB_EEENS1_35KernelTmaWarpSpecializedCooperativeEEENS5_IJNSA_ILi192EEENSA_ILi16EEENSA_ILi64EEEEEENS_10bfloat16_tENS5_IJlSB_lEEESJ_SK_NS4_8TiledMMAINS4_8MMA_AtomIJNS4_4SM904GMMA27MMA_64x16x16_F32BF16BF16_SSILNSO_5MajorE0ELSQ_0ELNSO_7ScaleInE1ELSR_1EEEEEENS4_6LayoutINS5_IJNSA_ILi2EEESB_SB_EEENS5_IJSB_NSA_ILi0EEESX_EEEEENS5_IJNS4_10UnderscoreES10_S10_EEEEENS4_13SM90_TMA_LOADENS4_14ComposedLayoutINS4_7SwizzleILi3ELi4ELi3EEENS4_18smem_ptr_flag_bitsILi16EEENSU_INS5_IJNSA_ILi8EEESH_EEENS5_IJSH_SB_EEEEEEEvNS4_8identityES13_S1D_vS1E_EENS_8epilogue10collective6detail29Sm90TmaWarpSpecializedAdapterINS1H_15DefaultEpilogueISJ_SK_SK_NS1G_6thread17LinearCombinationISJ_Li1EffLNS1L_9ScaleType4KindE0ELNS_15FloatRoundStyleE2ESJ_EENS1_15EpilogueDefaultEEEEEvvEEEEvNT_6ParamsE --------------------------
	.section	.nv.constant0._ZN7cutlass13device_kernelINS_4gemm6kernel13GemmUniversalIN4cute5tupleIJiiiiEEENS1_10collective13CollectiveMmaINS1_34MainloopSm90TmaGmmaWarpSpecializedILi8ENS5_IJNS4_1CILi1EEESB_SB_EEENS1_35KernelTmaWarpSpecializedCooperativeEEENS5_IJNSA_ILi192EEENSA_ILi16EEENSA_ILi64EEEEEENS_10bfloat16_tENS5_IJlSB_lEEESJ_SK_NS4_8TiledMMAINS4_8MMA_AtomIJNS4_4SM904GMMA27MMA_64x16x16_F32BF16BF16_SSILNSO_5MajorE0ELSQ_0ELNSO_7ScaleInE1ELSR_1EEEEEENS4_6LayoutINS5_IJNSA_ILi2EEESB_SB_EEENS5_IJSB_NSA_ILi0EEESX_EEEEENS5_IJNS4_10UnderscoreES10_S10_EEEEENS4_13SM90_TMA_LOADENS4_14ComposedLayoutINS4_7SwizzleILi3ELi4ELi3EEENS4_18smem_ptr_flag_bitsILi16EEENSU_INS5_IJNSA_ILi8EEESH_EEENS5_IJSH_SB_EEEEEEEvNS4_8identityES13_S1D_vS1E_EENS_8epilogue10collective6detail29Sm90TmaWarpSpecializedAdapterINS1H_15DefaultEpilogueISJ_SK_SK_NS1G_6thread17LinearCombinationISJ_Li1EffLNS1L_9ScaleType4KindE0ELNS_15FloatRoundStyleE2ESJ_EENS1_15EpilogueDefaultEEEEEvvEEEEvNT_6ParamsE,"a",@progbits
	.sectionflags	@""
	.align	4
.nv.constant0._ZN7cutlass13device_kernelINS_4gemm6kernel13GemmUniversalIN4cute5tupleIJiiiiEEENS1_10collective13CollectiveMmaINS1_34MainloopSm90TmaGmmaWarpSpecializedILi8ENS5_IJNS4_1CILi1EEESB_SB_EEENS1_35KernelTmaWarpSpecializedCooperativeEEENS5_IJNSA_ILi192EEENSA_ILi16EEENSA_ILi64EEEEEENS_10bfloat16_tENS5_IJlSB_lEEESJ_SK_NS4_8TiledMMAINS4_8MMA_AtomIJNS4_4SM904GMMA27MMA_64x16x16_F32BF16BF16_SSILNSO_5MajorE0ELSQ_0ELNSO_7ScaleInE1ELSR_1EEEEEENS4_6LayoutINS5_IJNSA_ILi2EEESB_SB_EEENS5_IJSB_NSA_ILi0EEESX_EEEEENS5_IJNS4_10UnderscoreES10_S10_EEEEENS4_13SM90_TMA_LOADENS4_14ComposedLayoutINS4_7SwizzleILi3ELi4ELi3EEENS4_18smem_ptr_flag_bitsILi16EEENSU_INS5_IJNSA_ILi8EEESH_EEENS5_IJSH_SB_EEEEEEEvNS4_8identityES13_S1D_vS1E_EENS_8epilogue10collective6detail29Sm90TmaWarpSpecializedAdapterINS1H_15DefaultEpilogueISJ_SK_SK_NS1G_6thread17LinearCombinationISJ_Li1EffLNS1L_9ScaleType4KindE0ELNS_15FloatRoundStyleE2ESJ_EENS1_15EpilogueDefaultEEEEEvvEEEEvNT_6ParamsE:
	.zero		1664


//--------------------- SYMBOLS --------------------------

	.type		.nv.reservedSmem.offset0,@object
	.size		.nv.reservedSmem.offset0,0x4
	.type		__assertfail,@function
